// auto-generated by cutlass_sweep.gemm — config: {"arch": "sm_90", "cluster_m": 2, "cluster_n": 1, "dtype": "int8", "stages": 0, "tile_k": 32, "tile_m": 256, "tile_n": 64}
#include "cutlass/cutlass.h"
#include "cutlass/gemm/collective/collective_builder.hpp"
#include "cutlass/gemm/device/gemm_universal_adapter.h"
#include "cutlass/gemm/kernel/gemm_universal.hpp"
#include "cutlass/epilogue/collective/collective_builder.hpp"

using ElemA = int8_t;
using ElemB = int8_t;
using ElemCD = int8_t;
using Acc  = int32_t;
using TileShape    = cute::Shape<cute::_256, cute::_64, cute::_32>;
using ClusterShape = cute::Shape<cute::_2, cute::_1, cute::_1>;

using CollectiveEpilogue = typename cutlass::epilogue::collective::CollectiveBuilder<
    cutlass::arch::Sm90, cutlass::arch::OpClassTensorOp,
    TileShape, ClusterShape,
    cutlass::epilogue::collective::EpilogueTileAuto,
    Acc, Acc,
    ElemCD, cutlass::layout::RowMajor, 128 / cutlass::sizeof_bits<ElemCD>::value,
    ElemCD, cutlass::layout::RowMajor, 128 / cutlass::sizeof_bits<ElemCD>::value,
    cutlass::epilogue::collective::EpilogueScheduleAuto
  >::CollectiveOp;

using CollectiveMainloop = typename cutlass::gemm::collective::CollectiveBuilder<
    cutlass::arch::Sm90, cutlass::arch::OpClassTensorOp,
    ElemA, cutlass::layout::RowMajor, 128 / cutlass::sizeof_bits<ElemA>::value,
    ElemB, cutlass::layout::ColumnMajor, 128 / cutlass::sizeof_bits<ElemB>::value,
    Acc,
    TileShape, ClusterShape,
    cutlass::gemm::collective::StageCountAutoCarveout<static_cast<int>(sizeof(typename CollectiveEpilogue::SharedStorage))>,
    cutlass::gemm::collective::KernelScheduleAuto
  >::CollectiveOp;

using GemmKernel = cutlass::gemm::kernel::GemmUniversal<
    cute::Shape<int,int,int,int>,
    CollectiveMainloop,
    CollectiveEpilogue
>;
using Gemm = cutlass::gemm::device::GemmUniversalAdapter<GemmKernel>;

// Force the device kernel symbol into the cubin without needing a host main.
auto* _anchor = &cutlass::device_kernel<GemmKernel>;


// ===== COMPILED SASS (sm_90a) =====

	.target	sm_90a

	.elftype	@"ET_EXEC"


//--------------------- .note.nv.tkinfo           --------------------------
	.section	.note.nv.tkinfo,"",@"SHT_NOTE"
	.sectionflags	@"SHF_NOTE_NV_TKINFO"
	.tkinfo
        /*0018*/ 	.word	0x00000002
        /*0030*/ 	.string	""
        /*0030*/ 	.string	"ptxas"
        /*0030*/ 	.string	"Cuda compilation tools, release 13.0, V13.0.88"
        /*0030*/ 	.string	"Build cuda_13.0.r13.0/compiler.36424714_0"
        /*0030*/ 	.string	"-arch sm_90a -m 64 "



//--------------------- .note.nv.cuinfo           --------------------------
	.section	.note.nv.cuinfo,"",@"SHT_NOTE"
	.sectionflags	@"SHF_NOTE_NV_CUINFO"
        /*0018*/ 	.short	0x0002
        /*001a*/ 	.short	0x005a
        /*001c*/ 	.short	0x0082
	.zero		2


//--------------------- .nv.info                  --------------------------
	.section	.nv.info,"",@"SHT_CUDA_INFO"
	.align	4


	//----- nvinfo : EIATTR_REGCOUNT
	.align		4
        /*0000*/ 	.byte	0x04, 0x2f
        /*0002*/ 	.short	(.L_15 - .L_14)
	.align		4
.L_14:
        /*0004*/ 	.word	index@(_ZN7cutlass13device_kernelINS_4gemm6kernel13GemmUniversalIN4cute5tupleIJiiiiEEENS1_10collective13CollectiveMmaINS1_34MainloopSm90TmaGmmaWarpSpecializedILi22ENS5_IJNS4_1CILi2EEENSA_ILi1EEESC_EEENS1_35KernelTmaWarpSpecializedCooperativeEEENS5_IJNSA_ILi256EEENSA_ILi64EEENSA_ILi32EEEEEEaNS5_IJlSC_lEEEaSK_NS4_8TiledMMAINS4_8MMA_AtomIJNS4_4SM904GMMA26MMA_64x64x32_S32S8S8_SS_TNEEEENS4_6LayoutISD_NS5_IJSC_NSA_ILi0EEESS_EEEEENS5_IJNS4_10UnderscoreESV_SV_EEEEENS4_13SM90_TMA_LOADENS4_14ComposedLayoutINS4_7SwizzleILi1ELi4ELi3EEENS4_18smem_ptr_flag_bitsILi8EEENSR_INS5_IJNSA_ILi8EEESI_EEENS5_IJSI_SC_EEEEEEEvNS4_8identityENS4_23SM90_TMA_LOAD_MULTICASTES18_vS19_EENS_8epilogue10collective6detail29Sm90TmaWarpSpecializedAdapterINS1D_15DefaultEpilogueIaSK_SK_NS1C_6thread17LinearCombinationIaLi1EiiLNS1H_9ScaleType4KindE0ELNS_15FloatRoundStyleE2EaEENS1_15EpilogueDefaultEEEEEvvEEEEvNT_6ParamsE)
        /*0008*/ 	.word	0x000000a8


	//----- nvinfo : EIATTR_FRAME_SIZE
	.align		4
.L_15:
        /*000c*/ 	.byte	0x04, 0x11
        /*000e*/ 	.short	(.L_17 - .L_16)
	.align		4
.L_16:
        /*0010*/ 	.word	index@(_ZN7cutlass13device_kernelINS_4gemm6kernel13GemmUniversalIN4cute5tupleIJiiiiEEENS1_10collective13CollectiveMmaINS1_34MainloopSm90TmaGmmaWarpSpecializedILi22ENS5_IJNS4_1CILi2EEENSA_ILi1EEESC_EEENS1_35KernelTmaWarpSpecializedCooperativeEEENS5_IJNSA_ILi256EEENSA_ILi64EEENSA_ILi32EEEEEEaNS5_IJlSC_lEEEaSK_NS4_8TiledMMAINS4_8MMA_AtomIJNS4_4SM904GMMA26MMA_64x64x32_S32S8S8_SS_TNEEEENS4_6LayoutISD_NS5_IJSC_NSA_ILi0EEESS_EEEEENS5_IJNS4_10UnderscoreESV_SV_EEEEENS4_13SM90_TMA_LOADENS4_14ComposedLayoutINS4_7SwizzleILi1ELi4ELi3EEENS4_18smem_ptr_flag_bitsILi8EEENSR_INS5_IJNSA_ILi8EEESI_EEENS5_IJSI_SC_EEEEEEEvNS4_8identityENS4_23SM90_TMA_LOAD_MULTICASTES18_vS19_EENS_8epilogue10collective6detail29Sm90TmaWarpSpecializedAdapterINS1D_15DefaultEpilogueIaSK_SK_NS1C_6thread17LinearCombinationIaLi1EiiLNS1H_9ScaleType4KindE0ELNS_15FloatRoundStyleE2EaEENS1_15EpilogueDefaultEEEEEvvEEEEvNT_6ParamsE)
        /*0014*/ 	.word	0x00000000


	//----- nvinfo : EIATTR_MIN_STACK_SIZE
	.align		4
.L_17:
        /*0018*/ 	.byte	0x04, 0x12
        /*001a*/ 	.short	(.L_19 - .L_18)
	.align		4
.L_18:
        /*001c*/ 	.word	index@(_ZN7cutlass13device_kernelINS_4gemm6kernel13GemmUniversalIN4cute5tupleIJiiiiEEENS1_10collective13CollectiveMmaINS1_34MainloopSm90TmaGmmaWarpSpecializedILi22ENS5_IJNS4_1CILi2EEENSA_ILi1EEESC_EEENS1_35KernelTmaWarpSpecializedCooperativeEEENS5_IJNSA_ILi256EEENSA_ILi64EEENSA_ILi32EEEEEEaNS5_IJlSC_lEEEaSK_NS4_8TiledMMAINS4_8MMA_AtomIJNS4_4SM904GMMA26MMA_64x64x32_S32S8S8_SS_TNEEEENS4_6LayoutISD_NS5_IJSC_NSA_ILi0EEESS_EEEEENS5_IJNS4_10UnderscoreESV_SV_EEEEENS4_13SM90_TMA_LOADENS4_14ComposedLayoutINS4_7SwizzleILi1ELi4ELi3EEENS4_18smem_ptr_flag_bitsILi8EEENSR_INS5_IJNSA_ILi8EEESI_EEENS5_IJSI_SC_EEEEEEEvNS4_8identityENS4_23SM90_TMA_LOAD_MULTICASTES18_vS19_EENS_8epilogue10collective6detail29Sm90TmaWarpSpecializedAdapterINS1D_15DefaultEpilogueIaSK_SK_NS1C_6thread17LinearCombinationIaLi1EiiLNS1H_9ScaleType4KindE0ELNS_15FloatRoundStyleE2EaEENS1_15EpilogueDefaultEEEEEvvEEEEvNT_6ParamsE)
        /*0020*/ 	.word	0x00000000
.L_19:


//--------------------- .nv.compat                --------------------------
	.section	.nv.compat,"",@"SHT_CUDA_COMPAT_INFO"
	.align	4
        /*0000*/ 	.byte	0x02, 0x09, 0x01, 0x00, 0x02, 0x02, 0x04, 0x00, 0x02, 0x05, 0x05, 0x00, 0x03, 0x07, 0x01, 0x01
        /*0010*/ 	.byte	0x02, 0x03, 0x01, 0x00, 0x02, 0x06, 0x01, 0x00, 0x04, 0x0b, 0x08, 0x00, 0x00, 0x00, 0x00, 0x00
        /*0020*/ 	.byte	0x00, 0x00, 0x00, 0x00


//--------------------- .nv.info._ZN7cutlass13device_kernelINS_4gemm6kernel13GemmUniversalIN4cute5tupleIJiiiiEEENS1_10collective13CollectiveMmaINS1_34MainloopSm90TmaGmmaWarpSpecializedILi22ENS5_IJNS4_1CILi2EEENSA_ILi1EEESC_EEENS1_35KernelTmaWarpSpecializedCooperativeEEENS5_IJNSA_ILi256EEENSA_ILi64EEENSA_ILi32EEEEEEaNS5_IJlSC_lEEEaSK_NS4_8TiledMMAINS4_8MMA_AtomIJNS4_4SM904GMMA26MMA_64x64x32_S32S8S8_SS_TNEEEENS4_6LayoutISD_NS5_IJSC_NSA_ILi0EEESS_EEEEENS5_IJNS4_10UnderscoreESV_SV_EEEEENS4_13SM90_TMA_LOADENS4_14ComposedLayoutINS4_7SwizzleILi1ELi4ELi3EEENS4_18smem_ptr_flag_bitsILi8EEENSR_INS5_IJNSA_ILi8EEESI_EEENS5_IJSI_SC_EEEEEEEvNS4_8identityENS4_23SM90_TMA_LOAD_MULTICASTES18_vS19_EENS_8epilogue10collective6detail29Sm90TmaWarpSpecializedAdapterINS1D_15DefaultEpilogueIaSK_SK_NS1C_6thread17LinearCombinationIaLi1EiiLNS1H_9ScaleType4KindE0ELNS_15FloatRoundStyleE2EaEENS1_15EpilogueDefaultEEEEEvvEEEEvNT_6ParamsE --------------------------
	.section	.nv.info._ZN7cutlass13device_kernelINS_4gemm6kernel13GemmUniversalIN4cute5tupleIJiiiiEEENS1_10collective13CollectiveMmaINS1_34MainloopSm90TmaGmmaWarpSpecializedILi22ENS5_IJNS4_1CILi2EEENSA_ILi1EEESC_EEENS1_35KernelTmaWarpSpecializedCooperativeEEENS5_IJNSA_ILi256EEENSA_ILi64EEENSA_ILi32EEEEEEaNS5_IJlSC_lEEEaSK_NS4_8TiledMMAINS4_8MMA_AtomIJNS4_4SM904GMMA26MMA_64x64x32_S32S8S8_SS_TNEEEENS4_6LayoutISD_NS5_IJSC_NSA_ILi0EEESS_EEEEENS5_IJNS4_10UnderscoreESV_SV_EEEEENS4_13SM90_TMA_LOADENS4_14ComposedLayoutINS4_7SwizzleILi1ELi4ELi3EEENS4_18smem_ptr_flag_bitsILi8EEENSR_INS5_IJNSA_ILi8EEESI_EEENS5_IJSI_SC_EEEEEEEvNS4_8identityENS4_23SM90_TMA_LOAD_MULTICASTES18_vS19_EENS_8epilogue10collective6detail29Sm90TmaWarpSpecializedAdapterINS1D_15DefaultEpilogueIaSK_SK_NS1C_6thread17LinearCombinationIaLi1EiiLNS1H_9ScaleType4KindE0ELNS_15FloatRoundStyleE2EaEENS1_15EpilogueDefaultEEEEEvvEEEEvNT_6ParamsE,"",@"SHT_CUDA_INFO"
	.sectionflags	@""
	.align	4


	//----- nvinfo : EIATTR_CUDA_API_VERSION
	.align		4
        /*0000*/ 	.byte	0x04, 0x37
        /*0002*/ 	.short	(.L_21 - .L_20)
.L_20:
        /*0004*/ 	.word	0x00000082


	//----- nvinfo : EIATTR_KPARAM_INFO
	.align		4
.L_21:
        /*0008*/ 	.byte	0x04, 0x17
        /*000a*/ 	.short	(.L_23 - .L_22)
.L_22:
        /*000c*/ 	.word	0x00000000
        /*0010*/ 	.short	0x0000
        /*0012*/ 	.short	0x0070
        /*0014*/ 	.byte	0x00, 0xf0, 0x01, 0x10


	//----- nvinfo : EIATTR_SPARSE_MMA_MASK
	.align		4
.L_23:
        /*0018*/ 	.byte	0x03, 0x50
        /*001a*/ 	.short	0x0000


	//----- nvinfo : EIATTR_MAXREG_COUNT
	.align		4
        /*001c*/ 	.byte	0x03, 0x1b
        /*001e*/ 	.short	0x00a8


	//----- nvinfo : EIATTR_NUM_BARRIERS
	.align		4
        /*0020*/ 	.byte	0x02, 0x4c
        /*0022*/ 	.byte	0x01
	.zero		1


	//----- nvinfo : EIATTR_EXTERNS
	.align		4
        /*0024*/ 	.byte	0x04, 0x0f
        /*0026*/ 	.short	(.L_25 - .L_24)


	//   ....[0]....
	.align		4
.L_24:
        /*0028*/ 	.word	index@(__assertfail)


	//----- nvinfo : EIATTR_MERCURY_ISA_VERSION
	.align		4
.L_25:
        /*002c*/ 	.byte	0x03, 0x5f
        /*002e*/ 	.short	0x0101


	//----- nvinfo : EIATTR_INT_WARP_WIDE_INSTR_OFFSETS
	.align		4
        /*0030*/ 	.byte	0x04, 0x31
        /*0032*/ 	.short	(.L_27 - .L_26)


	//   ....[0]....
.L_26:
        /*0034*/ 	.word	0x000006f0


	//   ....[1]....
        /*0038*/ 	.word	0x00000720


	//   ....[2]....
        /*003c*/ 	.word	0x000008e0


	//----- nvinfo : EIATTR_COOP_GROUP_MASK_REGIDS
	.align		4
.L_27:
        /*0040*/ 	.byte	0x04, 0x29
        /*0042*/ 	.short	(.L_29 - .L_28)


	//   ....[0]....
.L_28:
        /*0044*/ 	.word	0xffffffff


	//   ....[1]....
        /*0048*/ 	.word	0xffffffff


	//   ....[2]....
        /*004c*/ 	.word	0xffffffff


	//   ....[3]....
        /*0050*/ 	.word	0xffffffff


	//   ....[4]....
        /*0054*/ 	.word	0xffffffff


	//   ....[5]....
        /*0058*/ 	.word	0xffffffff


	//----- nvinfo : EIATTR_COOP_GROUP_INSTR_OFFSETS
	.align		4
.L_29:
        /*005c*/ 	.byte	0x04, 0x28
        /*005e*/ 	.short	(.L_31 - .L_30)


	//   ....[0]....
.L_30:
        /*0060*/ 	.word	0x00000060


	//   ....[1]....
        /*0064*/ 	.word	0x00000070


	//   ....[2]....
        /*0068*/ 	.word	0x00000130


	//   ....[3]....
        /*006c*/ 	.word	0x00000540


	//   ....[4]....
        /*0070*/ 	.word	0x00000a60


	//   ....[5]....
        /*0074*/ 	.word	0x00001490


	//----- nvinfo : EIATTR_REG_RECONFIG
	.align		4
.L_31:
        /*0078*/ 	.byte	0x01, 0x54
	.zero		2


	//----- nvinfo : EIATTR_SYSCALL_OFFSETS
	.align		4
        /*007c*/ 	.byte	0x04, 0x46
        /*007e*/ 	.short	(.L_33 - .L_32)


	//   ....[0]....
.L_32:
        /*0080*/ 	.word	0x00001660


	//----- nvinfo : EIATTR_MBARRIER_INSTR_OFFSETS
	.align		4
.L_33:
        /*0084*/ 	.byte	0x04, 0x39
        /*0086*/ 	.short	(.L_35 - .L_34)


	//   ....[0]....
.L_34:
        /*0088*/ 	.word	0x00000250
        /*008c*/ 	.word	0x000000ff
        /*0090*/ 	.word	0x00000000
        /*0094*/ 	.short	0x0100
        /*0096*/ 	.byte	0x08
	.zero		1


	//   ....[1]....
        /*0098*/ 	.word	0x00000260
        /*009c*/ 	.word	0x000000ff
        /*00a0*/ 	.word	0x000000b0
        /*00a4*/ 	.short	0x0100
        /*00a6*/ 	.byte	0x08
	.zero		1


	//   ....[2]....
        /*00a8*/ 	.word	0x00000270
        /*00ac*/ 	.word	0x000000ff
        /*00b0*/ 	.word	0x00000008
        /*00b4*/ 	.short	0x0100
        /*00b6*/ 	.byte	0x08
	.zero		1


	//   ....[3]....
        /*00b8*/ 	.word	0x00000280
        /*00bc*/ 	.word	0x000000ff
        /*00c0*/ 	.word	0x000000b8
        /*00c4*/ 	.short	0x0100
        /*00c6*/ 	.byte	0x08
	.zero		1


	//   ....[4]....
        /*00c8*/ 	.word	0x00000290
        /*00cc*/ 	.word	0x000000ff
        /*00d0*/ 	.word	0x00000010
        /*00d4*/ 	.short	0x0100
        /*00d6*/ 	.byte	0x08
	.zero		1


	//   ....[5]....
        /*00d8*/ 	.word	0x000002a0
        /*00dc*/ 	.word	0x000000ff
        /*00e0*/ 	.word	0x000000c0
        /*00e4*/ 	.short	0x0100
        /*00e6*/ 	.byte	0x08
	.zero		1


	//   ....[6]....
        /*00e8*/ 	.word	0x000002b0
        /*00ec*/ 	.word	0x000000ff
        /*00f0*/ 	.word	0x00000018
        /*00f4*/ 	.short	0x0100
        /*00f6*/ 	.byte	0x08
	.zero		1


	//   ....[7]....
        /*00f8*/ 	.word	0x000002c0
        /*00fc*/ 	.word	0x000000ff
        /*0100*/ 	.word	0x000000c8
        /*0104*/ 	.short	0x0100
        /*0106*/ 	.byte	0x08
	.zero		1


	//   ....[8]....
        /*0108*/ 	.word	0x000002d0
        /*010c*/ 	.word	0x000000ff
        /*0110*/ 	.word	0x00000020
        /*0114*/ 	.short	0x0100
        /*0116*/ 	.byte	0x08
	.zero		1


	//   ....[9]....
        /*0118*/ 	.word	0x000002e0
        /*011c*/ 	.word	0x000000ff
        /*0120*/ 	.word	0x000000d0
        /*0124*/ 	.short	0x0100
        /*0126*/ 	.byte	0x08
	.zero		1


	//   ....[10]....
        /*0128*/ 	.word	0x000002f0
        /*012c*/ 	.word	0x000000ff
        /*0130*/ 	.word	0x00000028
        /*0134*/ 	.short	0x0100
        /*0136*/ 	.byte	0x08
	.zero		1


	//   ....[11]....
        /*0138*/ 	.word	0x00000300
        /*013c*/ 	.word	0x000000ff
        /*0140*/ 	.word	0x000000d8
        /*0144*/ 	.short	0x0100
        /*0146*/ 	.byte	0x08
	.zero		1


	//   ....[12]....
        /*0148*/ 	.word	0x00000310
        /*014c*/ 	.word	0x000000ff
        /*0150*/ 	.word	0x00000030
        /*0154*/ 	.short	0x0100
        /*0156*/ 	.byte	0x08
	.zero		1


	//   ....[13]....
        /*0158*/ 	.word	0x00000320
        /*015c*/ 	.word	0x000000ff
        /*0160*/ 	.word	0x000000e0
        /*0164*/ 	.short	0x0100
        /*0166*/ 	.byte	0x08
	.zero		1


	//   ....[14]....
        /*0168*/ 	.word	0x00000330
        /*016c*/ 	.word	0x000000ff
        /*0170*/ 	.word	0x00000038
        /*0174*/ 	.short	0x0100
        /*0176*/ 	.byte	0x08
	.zero		1


	//   ....[15]....
        /*0178*/ 	.word	0x00000340
        /*017c*/ 	.word	0x000000ff
        /*0180*/ 	.word	0x000000e8
        /*0184*/ 	.short	0x0100
        /*0186*/ 	.byte	0x08
	.zero		1


	//   ....[16]....
        /*0188*/ 	.word	0x00000350
        /*018c*/ 	.word	0x000000ff
        /*0190*/ 	.word	0x00000040
        /*0194*/ 	.short	0x0100
        /*0196*/ 	.byte	0x08
	.zero		1


	//   ....[17]....
        /*0198*/ 	.word	0x00000360
        /*019c*/ 	.word	0x000000ff
        /*01a0*/ 	.word	0x000000f0
        /*01a4*/ 	.short	0x0100
        /*01a6*/ 	.byte	0x08
	.zero		1


	//   ....[18]....
        /*01a8*/ 	.word	0x00000370
        /*01ac*/ 	.word	0x000000ff
        /*01b0*/ 	.word	0x00000048
        /*01b4*/ 	.short	0x0100
        /*01b6*/ 	.byte	0x08
	.zero		1


	//   ....[19]....
        /*01b8*/ 	.word	0x00000380
        /*01bc*/ 	.word	0x000000ff
        /*01c0*/ 	.word	0x000000f8
        /*01c4*/ 	.short	0x0100
        /*01c6*/ 	.byte	0x08
	.zero		1


	//   ....[20]....
        /*01c8*/ 	.word	0x00000390
        /*01cc*/ 	.word	0x000000ff
        /*01d0*/ 	.word	0x00000050
        /*01d4*/ 	.short	0x0100
        /*01d6*/ 	.byte	0x08
	.zero		1


	//   ....[21]....
        /*01d8*/ 	.word	0x000003a0
        /*01dc*/ 	.word	0x000000ff
        /*01e0*/ 	.word	0x00000100
        /*01e4*/ 	.short	0x0100
        /*01e6*/ 	.byte	0x08
	.zero		1


	//   ....[22]....
        /*01e8*/ 	.word	0x000003b0
        /*01ec*/ 	.word	0x000000ff
        /*01f0*/ 	.word	0x00000058
        /*01f4*/ 	.short	0x0100
        /*01f6*/ 	.byte	0x08
	.zero		1


	//   ....[23]....
        /*01f8*/ 	.word	0x000003c0
        /*01fc*/ 	.word	0x000000ff
        /*0200*/ 	.word	0x00000108
        /*0204*/ 	.short	0x0100
        /*0206*/ 	.byte	0x08
	.zero		1


	//   ....[24]....
        /*0208*/ 	.word	0x000003d0
        /*020c*/ 	.word	0x000000ff
        /*0210*/ 	.word	0x00000060
        /*0214*/ 	.short	0x0100
        /*0216*/ 	.byte	0x08
	.zero		1


	//   ....[25]....
        /*0218*/ 	.word	0x000003e0
        /*021c*/ 	.word	0x000000ff
        /*0220*/ 	.word	0x00000110
        /*0224*/ 	.short	0x0100
        /*0226*/ 	.byte	0x08
	.zero		1


	//   ....[26]....
        /*0228*/ 	.word	0x000003f0
        /*022c*/ 	.word	0x000000ff
        /*0230*/ 	.word	0x00000068
        /*0234*/ 	.short	0x0100
        /*0236*/ 	.byte	0x08
	.zero		1


	//   ....[27]....
        /*0238*/ 	.word	0x00000400
        /*023c*/ 	.word	0x000000ff
        /*0240*/ 	.word	0x00000118
        /*0244*/ 	.short	0x0100
        /*0246*/ 	.byte	0x08
	.zero		1


	//   ....[28]....
        /*0248*/ 	.word	0x00000410
        /*024c*/ 	.word	0x000000ff
        /*0250*/ 	.word	0x00000070
        /*0254*/ 	.short	0x0100
        /*0256*/ 	.byte	0x08
	.zero		1


	//   ....[29]....
        /*0258*/ 	.word	0x00000420
        /*025c*/ 	.word	0x000000ff
        /*0260*/ 	.word	0x00000120
        /*0264*/ 	.short	0x0100
        /*0266*/ 	.byte	0x08
	.zero		1


	//   ....[30]....
        /*0268*/ 	.word	0x00000430
        /*026c*/ 	.word	0x000000ff
        /*0270*/ 	.word	0x00000078
        /*0274*/ 	.short	0x0100
        /*0276*/ 	.byte	0x08
	.zero		1


	//   ....[31]....
        /*0278*/ 	.word	0x00000440
        /*027c*/ 	.word	0x000000ff
        /*0280*/ 	.word	0x00000128
        /*0284*/ 	.short	0x0100
        /*0286*/ 	.byte	0x08
	.zero		1


	//   ....[32]....
        /*0288*/ 	.word	0x00000450
        /*028c*/ 	.word	0x000000ff
        /*0290*/ 	.word	0x00000080
        /*0294*/ 	.short	0x0100
        /*0296*/ 	.byte	0x08
	.zero		1


	//   ....[33]....
        /*0298*/ 	.word	0x00000460
        /*029c*/ 	.word	0x000000ff
        /*02a0*/ 	.word	0x00000130
        /*02a4*/ 	.short	0x0100
        /*02a6*/ 	.byte	0x08
	.zero		1


	//   ....[34]....
        /*02a8*/ 	.word	0x00000470
        /*02ac*/ 	.word	0x000000ff
        /*02b0*/ 	.word	0x00000088
        /*02b4*/ 	.short	0x0100
        /*02b6*/ 	.byte	0x08
	.zero		1


	//   ....[35]....
        /*02b8*/ 	.word	0x00000480
        /*02bc*/ 	.word	0x000000ff
        /*02c0*/ 	.word	0x00000138
        /*02c4*/ 	.short	0x0100
        /*02c6*/ 	.byte	0x08
	.zero		1


	//   ....[36]....
        /*02c8*/ 	.word	0x00000490
        /*02cc*/ 	.word	0x000000ff
        /*02d0*/ 	.word	0x00000090
        /*02d4*/ 	.short	0x0100
        /*02d6*/ 	.byte	0x08
	.zero		1


	//   ....[37]....
        /*02d8*/ 	.word	0x000004a0
        /*02dc*/ 	.word	0x000000ff
        /*02e0*/ 	.word	0x00000140
        /*02e4*/ 	.short	0x0100
        /*02e6*/ 	.byte	0x08
	.zero		1


	//   ....[38]....
        /*02e8*/ 	.word	0x000004b0
        /*02ec*/ 	.word	0x000000ff
        /*02f0*/ 	.word	0x00000098
        /*02f4*/ 	.short	0x0100
        /*02f6*/ 	.byte	0x08
	.zero		1


	//   ....[39]....
        /*02f8*/ 	.word	0x000004c0
        /*02fc*/ 	.word	0x000000ff
        /*0300*/ 	.word	0x00000148
        /*0304*/ 	.short	0x0100
        /*0306*/ 	.byte	0x08
	.zero		1


	//   ....[40]....
        /*0308*/ 	.word	0x000004d0
        /*030c*/ 	.word	0x000000ff
        /*0310*/ 	.word	0x000000a0
        /*0314*/ 	.short	0x0100
        /*0316*/ 	.byte	0x08
	.zero		1


	//   ....[41]....
        /*0318*/ 	.word	0x000004e0
        /*031c*/ 	.word	0x000000ff
        /*0320*/ 	.word	0x00000150
        /*0324*/ 	.short	0x0100
        /*0326*/ 	.byte	0x08
	.zero		1


	//   ....[42]....
        /*0328*/ 	.word	0x000004f0
        /*032c*/ 	.word	0x000000ff
        /*0330*/ 	.word	0x000000a8
        /*0334*/ 	.short	0x0100
        /*0336*/ 	.byte	0x08
	.zero		1


	//   ....[43]....
        /*0338*/ 	.word	0x00000500
        /*033c*/ 	.word	0x000000ff
        /*0340*/ 	.word	0x00000158
        /*0344*/ 	.short	0x0100
        /*0346*/ 	.byte	0x08
	.zero		1


	//   ....[44]....
        /*0348*/ 	.word	0x00000960
        /*034c*/ 	.word	0x000000ff
        /*0350*/ 	.word	0x00000170
        /*0354*/ 	.short	0x0100
        /*0356*/ 	.byte	0x06
	.zero		1


	//   ....[45]....
        /*0358*/ 	.word	0x000009f0
        /*035c*/ 	.word	0x000000ff
        /*0360*/ 	.word	0x00000178
        /*0364*/ 	.short	0x0100
        /*0366*/ 	.byte	0x06
	.zero		1


	//   ....[46]....
        /*0368*/ 	.word	0x00001730
        /*036c*/ 	.word	0x00000003
        /*0370*/ 	.word	0x00000000
        /*0374*/ 	.short	0x010a
        /*0376*/ 	.byte	0x3f
	.zero		1


	//   ....[47]....
        /*0378*/ 	.word	0x00001770
        /*037c*/ 	.word	0x00000003
        /*0380*/ 	.word	0x00000000
        /*0384*/ 	.short	0x010a
        /*0386*/ 	.byte	0x3f
	.zero		1


	//   ....[48]....
        /*0388*/ 	.word	0x00001a20
        /*038c*/ 	.word	0x00000005
        /*0390*/ 	.word	0x00000000
        /*0394*/ 	.short	0x010a
        /*0396*/ 	.byte	0x3f
	.zero		1


	//   ....[49]....
        /*0398*/ 	.word	0x00001a60
        /*039c*/ 	.word	0x00000005
        /*03a0*/ 	.word	0x00000000
        /*03a4*/ 	.short	0x010a
        /*03a6*/ 	.byte	0x3f
	.zero		1


	//   ....[50]....
        /*03a8*/ 	.word	0x00001bb0
        /*03ac*/ 	.word	0x00000005
        /*03b0*/ 	.word	0x00000000
        /*03b4*/ 	.short	0x0101
        /*03b6*/ 	.byte	0x3f
	.zero		1


	//   ....[51]....
        /*03b8*/ 	.word	0x00001dd0
        /*03bc*/ 	.word	0x00000003
        /*03c0*/ 	.word	0x00000000
        /*03c4*/ 	.short	0x0101
        /*03c6*/ 	.byte	0x3f
	.zero		1


	//   ....[52]....
        /*03c8*/ 	.word	0x00006430
        /*03cc*/ 	.word	0x00000017
        /*03d0*/ 	.word	0x000000b0
        /*03d4*/ 	.short	0x010a
        /*03d6*/ 	.byte	0x3f
	.zero		1


	//   ....[53]....
        /*03d8*/ 	.word	0x000067a0
        /*03dc*/ 	.word	0x00000003
        /*03e0*/ 	.word	0x00000178
        /*03e4*/ 	.short	0x0101
        /*03e6*/ 	.byte	0x3f
	.zero		1


	//   ....[54]....
        /*03e8*/ 	.word	0x00006f00
        /*03ec*/ 	.word	0x00000007
        /*03f0*/ 	.word	0x00000000
        /*03f4*/ 	.short	0x010a
        /*03f6*/ 	.byte	0x3f
	.zero		1


	//   ....[55]....
        /*03f8*/ 	.word	0x00006f80
        /*03fc*/ 	.word	0x00000008
        /*0400*/ 	.word	0x00000000
        /*0404*/ 	.short	0x010a
        /*0406*/ 	.byte	0x3f
	.zero		1


	//   ....[56]....
        /*0408*/ 	.word	0x00007010
        /*040c*/ 	.word	0x00000009
        /*0410*/ 	.word	0x00000000
        /*0414*/ 	.short	0x010a
        /*0416*/ 	.byte	0x3f
	.zero		1


	//   ....[57]....
        /*0418*/ 	.word	0x000070a0
        /*041c*/ 	.word	0x00000008
        /*0420*/ 	.word	0x00000000
        /*0424*/ 	.short	0x010a
        /*0426*/ 	.byte	0x3f
	.zero		1


	//   ....[58]....
        /*0428*/ 	.word	0x00007130
        /*042c*/ 	.word	0x00000009
        /*0430*/ 	.word	0x00000000
        /*0434*/ 	.short	0x010a
        /*0436*/ 	.byte	0x3f
	.zero		1


	//   ....[59]....
        /*0438*/ 	.word	0x000071c0
        /*043c*/ 	.word	0x00000008
        /*0440*/ 	.word	0x00000000
        /*0444*/ 	.short	0x010a
        /*0446*/ 	.byte	0x3f
	.zero		1


	//   ....[60]....
        /*0448*/ 	.word	0x00007250
        /*044c*/ 	.word	0x00000009
        /*0450*/ 	.word	0x00000000
        /*0454*/ 	.short	0x010a
        /*0456*/ 	.byte	0x3f
	.zero		1


	//   ....[61]....
        /*0458*/ 	.word	0x000072e0
        /*045c*/ 	.word	0x00000008
        /*0460*/ 	.word	0x00000000
        /*0464*/ 	.short	0x010a
        /*0466*/ 	.byte	0x3f
	.zero		1


	//   ....[62]....
        /*0468*/ 	.word	0x00007370
        /*046c*/ 	.word	0x00000009
        /*0470*/ 	.word	0x00000000
        /*0474*/ 	.short	0x010a
        /*0476*/ 	.byte	0x3f
	.zero		1


	//   ....[63]....
        /*0478*/ 	.word	0x00007400
        /*047c*/ 	.word	0x00000008
        /*0480*/ 	.word	0x00000000
        /*0484*/ 	.short	0x010a
        /*0486*/ 	.byte	0x3f
	.zero		1


	//   ....[64]....
        /*0488*/ 	.word	0x00007490
        /*048c*/ 	.word	0x00000009
        /*0490*/ 	.word	0x00000000
        /*0494*/ 	.short	0x010a
        /*0496*/ 	.byte	0x3f
	.zero		1


	//   ....[65]....
        /*0498*/ 	.word	0x00007520
        /*049c*/ 	.word	0x00000008
        /*04a0*/ 	.word	0x00000000
        /*04a4*/ 	.short	0x010a
        /*04a6*/ 	.byte	0x3f
	.zero		1


	//   ....[66]....
        /*04a8*/ 	.word	0x000075b0
        /*04ac*/ 	.word	0x00000009
        /*04b0*/ 	.word	0x00000000
        /*04b4*/ 	.short	0x010a
        /*04b6*/ 	.byte	0x3f
	.zero		1


	//   ....[67]....
        /*04b8*/ 	.word	0x00007640
        /*04bc*/ 	.word	0x00000008
        /*04c0*/ 	.word	0x00000000
        /*04c4*/ 	.short	0x010a
        /*04c6*/ 	.byte	0x3f
	.zero		1


	//   ....[68]....
        /*04c8*/ 	.word	0x000076d0
        /*04cc*/ 	.word	0x00000009
        /*04d0*/ 	.word	0x00000000
        /*04d4*/ 	.short	0x010a
        /*04d6*/ 	.byte	0x3f
	.zero		1


	//   ....[69]....
        /*04d8*/ 	.word	0x00007760
        /*04dc*/ 	.word	0x00000008
        /*04e0*/ 	.word	0x00000000
        /*04e4*/ 	.short	0x010a
        /*04e6*/ 	.byte	0x3f
	.zero		1


	//   ....[70]....
        /*04e8*/ 	.word	0x000077f0
        /*04ec*/ 	.word	0x00000009
        /*04f0*/ 	.word	0x00000000
        /*04f4*/ 	.short	0x010a
        /*04f6*/ 	.byte	0x3f
	.zero		1


	//   ....[71]....
        /*04f8*/ 	.word	0x00007880
        /*04fc*/ 	.word	0x00000008
        /*0500*/ 	.word	0x00000000
        /*0504*/ 	.short	0x010a
        /*0506*/ 	.byte	0x3f
	.zero		1


	//   ....[72]....
        /*0508*/ 	.word	0x00007910
        /*050c*/ 	.word	0x00000009
        /*0510*/ 	.word	0x00000000
        /*0514*/ 	.short	0x010a
        /*0516*/ 	.byte	0x3f
	.zero		1


	//   ....[73]....
        /*0518*/ 	.word	0x000079a0
        /*051c*/ 	.word	0x00000008
        /*0520*/ 	.word	0x00000000
        /*0524*/ 	.short	0x010a
        /*0526*/ 	.byte	0x3f
	.zero		1


	//   ....[74]....
        /*0528*/ 	.word	0x00007a30
        /*052c*/ 	.word	0x0000000b
        /*0530*/ 	.word	0x00000000
        /*0534*/ 	.short	0x010a
        /*0536*/ 	.byte	0x3f
	.zero		1


	//   ....[75]....
        /*0538*/ 	.word	0x00007ac0
        /*053c*/ 	.word	0x00000003
        /*0540*/ 	.word	0x00000000
        /*0544*/ 	.short	0x010a
        /*0546*/ 	.byte	0x3f
	.zero		1


	//   ....[76]....
        /*0548*/ 	.word	0x00007b20
        /*054c*/ 	.word	0x00000003
        /*0550*/ 	.word	0x00000000
        /*0554*/ 	.short	0x010a
        /*0556*/ 	.byte	0x3f
	.zero		1


	//   ....[77]....
        /*0558*/ 	.word	0x00007b70
        /*055c*/ 	.word	0x00000005
        /*0560*/ 	.word	0x00000000
        /*0564*/ 	.short	0x010a
        /*0566*/ 	.byte	0x3f
	.zero		1


	//   ....[78]....
        /*0568*/ 	.word	0x00007c40
        /*056c*/ 	.word	0x00000017
        /*0570*/ 	.word	0x000000b0
        /*0574*/ 	.short	0x010a
        /*0576*/ 	.byte	0x3f
	.zero		1


	//   ....[79]....
        /*0578*/ 	.word	0x00007d10
        /*057c*/ 	.word	0x00000007
        /*0580*/ 	.word	0x00000000
        /*0584*/ 	.short	0x010a
        /*0586*/ 	.byte	0x3f
	.zero		1


	//   ....[80]....
        /*0588*/ 	.word	0x00007d60
        /*058c*/ 	.word	0x00000008
        /*0590*/ 	.word	0x00000000
        /*0594*/ 	.short	0x010a
        /*0596*/ 	.byte	0x3f
	.zero		1


	//   ....[81]....
        /*0598*/ 	.word	0x00007db0
        /*059c*/ 	.word	0x00000009
        /*05a0*/ 	.word	0x00000000
        /*05a4*/ 	.short	0x010a
        /*05a6*/ 	.byte	0x3f
	.zero		1


	//   ....[82]....
        /*05a8*/ 	.word	0x00007e00
        /*05ac*/ 	.word	0x00000008
        /*05b0*/ 	.word	0x00000000
        /*05b4*/ 	.short	0x010a
        /*05b6*/ 	.byte	0x3f
	.zero		1


	//   ....[83]....
        /*05b8*/ 	.word	0x00007e50
        /*05bc*/ 	.word	0x00000009
        /*05c0*/ 	.word	0x00000000
        /*05c4*/ 	.short	0x010a
        /*05c6*/ 	.byte	0x3f
	.zero		1


	//   ....[84]....
        /*05c8*/ 	.word	0x00007ea0
        /*05cc*/ 	.word	0x00000008
        /*05d0*/ 	.word	0x00000000
        /*05d4*/ 	.short	0x010a
        /*05d6*/ 	.byte	0x3f
	.zero		1


	//   ....[85]....
        /*05d8*/ 	.word	0x00007ef0
        /*05dc*/ 	.word	0x00000009
        /*05e0*/ 	.word	0x00000000
        /*05e4*/ 	.short	0x010a
        /*05e6*/ 	.byte	0x3f
	.zero		1


	//   ....[86]....
        /*05e8*/ 	.word	0x00007f40
        /*05ec*/ 	.word	0x00000008
        /*05f0*/ 	.word	0x00000000
        /*05f4*/ 	.short	0x010a
        /*05f6*/ 	.byte	0x3f
	.zero		1


	//   ....[87]....
        /*05f8*/ 	.word	0x00007f90
        /*05fc*/ 	.word	0x00000009
        /*0600*/ 	.word	0x00000000
        /*0604*/ 	.short	0x010a
        /*0606*/ 	.byte	0x3f
	.zero		1


	//   ....[88]....
        /*0608*/ 	.word	0x00007fe0
        /*060c*/ 	.word	0x00000008
        /*0610*/ 	.word	0x00000000
        /*0614*/ 	.short	0x010a
        /*0616*/ 	.byte	0x3f
	.zero		1


	//   ....[89]....
        /*0618*/ 	.word	0x00008030
        /*061c*/ 	.word	0x00000009
        /*0620*/ 	.word	0x00000000
        /*0624*/ 	.short	0x010a
        /*0626*/ 	.byte	0x3f
	.zero		1


	//   ....[90]....
        /*0628*/ 	.word	0x00008080
        /*062c*/ 	.word	0x00000008
        /*0630*/ 	.word	0x00000000
        /*0634*/ 	.short	0x010a
        /*0636*/ 	.byte	0x3f
	.zero		1


	//   ....[91]....
        /*0638*/ 	.word	0x000080d0
        /*063c*/ 	.word	0x00000009
        /*0640*/ 	.word	0x00000000
        /*0644*/ 	.short	0x010a
        /*0646*/ 	.byte	0x3f
	.zero		1


	//   ....[92]....
        /*0648*/ 	.word	0x00008120
        /*064c*/ 	.word	0x00000008
        /*0650*/ 	.word	0x00000000
        /*0654*/ 	.short	0x010a
        /*0656*/ 	.byte	0x3f
	.zero		1


	//   ....[93]....
        /*0658*/ 	.word	0x00008170
        /*065c*/ 	.word	0x00000009
        /*0660*/ 	.word	0x00000000
        /*0664*/ 	.short	0x010a
        /*0666*/ 	.byte	0x3f
	.zero		1


	//   ....[94]....
        /*0668*/ 	.word	0x000081c0
        /*066c*/ 	.word	0x00000008
        /*0670*/ 	.word	0x00000000
        /*0674*/ 	.short	0x010a
        /*0676*/ 	.byte	0x3f
	.zero		1


	//   ....[95]....
        /*0678*/ 	.word	0x00008210
        /*067c*/ 	.word	0x00000009
        /*0680*/ 	.word	0x00000000
        /*0684*/ 	.short	0x010a
        /*0686*/ 	.byte	0x3f
	.zero		1


	//   ....[96]....
        /*0688*/ 	.word	0x00008260
        /*068c*/ 	.word	0x00000008
        /*0690*/ 	.word	0x00000000
        /*0694*/ 	.short	0x010a
        /*0696*/ 	.byte	0x3f
	.zero		1


	//   ....[97]....
        /*0698*/ 	.word	0x000082b0
        /*069c*/ 	.word	0x00000009
        /*06a0*/ 	.word	0x00000000
        /*06a4*/ 	.short	0x010a
        /*06a6*/ 	.byte	0x3f
	.zero		1


	//   ....[98]....
        /*06a8*/ 	.word	0x00008300
        /*06ac*/ 	.word	0x00000008
        /*06b0*/ 	.word	0x00000000
        /*06b4*/ 	.short	0x010a
        /*06b6*/ 	.byte	0x3f
	.zero		1


	//   ....[99]....
        /*06b8*/ 	.word	0x00008350
        /*06bc*/ 	.word	0x0000000b
        /*06c0*/ 	.word	0x00000000
        /*06c4*/ 	.short	0x010a
        /*06c6*/ 	.byte	0x3f
	.zero		1


	//----- nvinfo : EIATTR_NUM_MBARRIERS
	.align		4
.L_35:
        /*06c8*/ 	.byte	0x03, 0x38
        /*06ca*/ 	.short	0x002e


	//----- nvinfo : EIATTR_EXIT_INSTR_OFFSETS
	.align		4
        /*06cc*/ 	.byte	0x04, 0x1c
        /*06ce*/ 	.short	(.L_37 - .L_36)


	//   ....[0]....
.L_36:
        /*06d0*/ 	.word	0x00000bc0


	//   ....[1]....
        /*06d4*/ 	.word	0x000013d0


	//   ....[2]....
        /*06d8*/ 	.word	0x00005b30


	//   ....[3]....
        /*06dc*/ 	.word	0x00006090


	//   ....[4]....
        /*06e0*/ 	.word	0x00007b10


	//----- nvinfo : EIATTR_MAX_THREADS
	.align		4
.L_37:
        /*06e4*/ 	.byte	0x04, 0x05
        /*06e6*/ 	.short	(.L_39 - .L_38)
.L_38:
        /*06e8*/ 	.word	0x00000180
        /*06ec*/ 	.word	0x00000001
        /*06f0*/ 	.word	0x00000001


	//----- nvinfo : EIATTR_CRS_STACK_SIZE
	.align		4
.L_39:
        /*06f4*/ 	.byte	0x04, 0x1e
        /*06f6*/ 	.short	(.L_41 - .L_40)
.L_40:
        /*06f8*/ 	.word	0x00000000


	//----- nvinfo : EIATTR_CBANK_PARAM_SIZE
	.align		4
.L_41:
        /*06fc*/ 	.byte	0x03, 0x19
        /*06fe*/ 	.short	0x0470


	//----- nvinfo : EIATTR_PARAM_CBANK
	.align		4
        /*0700*/ 	.byte	0x04, 0x0a
        /*0702*/ 	.short	(.L_43 - .L_42)
	.align		4
.L_42:
        /*0704*/ 	.word	index@(.nv.constant0._ZN7cutlass13device_kernelINS_4gemm6kernel13GemmUniversalIN4cute5tupleIJiiiiEEENS1_10collective13CollectiveMmaINS1_34MainloopSm90TmaGmmaWarpSpecializedILi22ENS5_IJNS4_1CILi2EEENSA_ILi1EEESC_EEENS1_35KernelTmaWarpSpecializedCooperativeEEENS5_IJNSA_ILi256EEENSA_ILi64EEENSA_ILi32EEEEEEaNS5_IJlSC_lEEEaSK_NS4_8TiledMMAINS4_8MMA_AtomIJNS4_4SM904GMMA26MMA_64x64x32_S32S8S8_SS_TNEEEENS4_6LayoutISD_NS5_IJSC_NSA_ILi0EEESS_EEEEENS5_IJNS4_10UnderscoreESV_SV_EEEEENS4_13SM90_TMA_LOADENS4_14ComposedLayoutINS4_7SwizzleILi1ELi4ELi3EEENS4_18smem_ptr_flag_bitsILi8EEENSR_INS5_IJNSA_ILi8EEESI_EEENS5_IJSI_SC_EEEEEEEvNS4_8identityENS4_23SM90_TMA_LOAD_MULTICASTES18_vS19_EENS_8epilogue10collective6detail29Sm90TmaWarpSpecializedAdapterINS1D_15DefaultEpilogueIaSK_SK_NS1C_6thread17LinearCombinationIaLi1EiiLNS1H_9ScaleType4KindE0ELNS_15FloatRoundStyleE2EaEENS1_15EpilogueDefaultEEEEEvvEEEEvNT_6ParamsE)
        /*0708*/ 	.short	0x0210
        /*070a*/ 	.short	0x0470


	//----- nvinfo : EIATTR_SW_WAR
	.align		4
.L_43:
        /*070c*/ 	.byte	0x04, 0x36
        /*070e*/ 	.short	(.L_45 - .L_44)
.L_44:
        /*0710*/ 	.word	0x00000008
.L_45:


//--------------------- .nv.callgraph             --------------------------
	.section	.nv.callgraph,"",@"SHT_CUDA_CALLGRAPH"
	.align	4
	.sectionentsize	8
	.align		4
        /*0000*/ 	.word	0x00000000
	.align		4
        /*0004*/ 	.word	0xffffffff
	.align		4
        /*0008*/ 	.word	index@(_ZN7cutlass13device_kernelINS_4gemm6kernel13GemmUniversalIN4cute5tupleIJiiiiEEENS1_10collective13CollectiveMmaINS1_34MainloopSm90TmaGmmaWarpSpecializedILi22ENS5_IJNS4_1CILi2EEENSA_ILi1EEESC_EEENS1_35KernelTmaWarpSpecializedCooperativeEEENS5_IJNSA_ILi256EEENSA_ILi64EEENSA_ILi32EEEEEEaNS5_IJlSC_lEEEaSK_NS4_8TiledMMAINS4_8MMA_AtomIJNS4_4SM904GMMA26MMA_64x64x32_S32S8S8_SS_TNEEEENS4_6LayoutISD_NS5_IJSC_NSA_ILi0EEESS_EEEEENS5_IJNS4_10UnderscoreESV_SV_EEEEENS4_13SM90_TMA_LOADENS4_14ComposedLayoutINS4_7SwizzleILi1ELi4ELi3EEENS4_18smem_ptr_flag_bitsILi8EEENSR_INS5_IJNSA_ILi8EEESI_EEENS5_IJSI_SC_EEEEEEEvNS4_8identityENS4_23SM90_TMA_LOAD_MULTICASTES18_vS19_EENS_8epilogue10collective6detail29Sm90TmaWarpSpecializedAdapterINS1D_15DefaultEpilogueIaSK_SK_NS1C_6thread17LinearCombinationIaLi1EiiLNS1H_9ScaleType4KindE0ELNS_15FloatRoundStyleE2EaEENS1_15EpilogueDefaultEEEEEvvEEEEvNT_6ParamsE)
	.align		4
        /*000c*/ 	.word	index@(__assertfail)
	.align		4
        /*0010*/ 	.word	0x00000000
	.align		4
        /*0014*/ 	.word	0xfffffffe
	.align		4
        /*0018*/ 	.word	0x00000000
	.align		4
        /*001c*/ 	.word	0xfffffffd
	.align		4
        /*0020*/ 	.word	0x00000000
	.align		4
        /*0024*/ 	.word	0xfffffffc


//--------------------- .nv.constant4             --------------------------
	.section	.nv.constant4,"a",@progbits
	.align	8
	.align		8
.nv.constant4:
        /*0000*/ 	.dword	__assertfail
	.align		8
        /*0008*/ 	.dword	__unnamed_1
	.align		8
        /*0010*/ 	.dword	_ZN39_INTERNAL_012c242e_4_k_cu_f07ae29f_51874cuda3std3__45__cpo5beginE
	.align		8
        /*0018*/ 	.dword	_ZN39_INTERNAL_012c242e_4_k_cu_f07ae29f_51874cuda3std3__45__cpo3endE
	.align		8
        /*0020*/ 	.dword	_ZN39_INTERNAL_012c242e_4_k_cu_f07ae29f_51874cuda3std3__45__cpo6cbeginE
	.align		8
        /*0028*/ 	.dword	_ZN39_INTERNAL_012c242e_4_k_cu_f07ae29f_51874cuda3std3__45__cpo4cendE
	.align		8
        /*0030*/ 	.dword	_ZN39_INTERNAL_012c242e_4_k_cu_f07ae29f_51874cuda3std3__441_GLOBAL__N__012c242e_4_k_cu_f07ae29f_51876ignoreE
	.align		8
        /*0038*/ 	.dword	_ZN39_INTERNAL_012c242e_4_k_cu_f07ae29f_51874cuda3std3__419piecewise_constructE
	.align		8
        /*0040*/ 	.dword	_ZN39_INTERNAL_012c242e_4_k_cu_f07ae29f_51874cuda3std3__48in_placeE
	.align		8
        /*0048*/ 	.dword	_ZN39_INTERNAL_012c242e_4_k_cu_f07ae29f_51874cuda3std6ranges3__45__cpo4swapE
	.align		8
        /*0050*/ 	.dword	_ZN39_INTERNAL_012c242e_4_k_cu_f07ae29f_51874cuda3std6ranges3__45__cpo9iter_moveE
	.align		8
        /*0058*/ 	.dword	_ZN39_INTERNAL_012c242e_4_k_cu_f07ae29f_51874cute7productE
	.align		8
        /*0060*/ 	.dword	_ZN39_INTERNAL_012c242e_4_k_cu_f07ae29f_51874cute1_E
	.align		8
        /*0068*/ 	.dword	$str$22
	.align		8
        /*0070*/ 	.dword	$str$23


//--------------------- .text._ZN7cutlass13device_kernelINS_4gemm6kernel13GemmUniversalIN4cute5tupleIJiiiiEEENS1_10collective13CollectiveMmaINS1_34MainloopSm90TmaGmmaWarpSpecializedILi22ENS5_IJNS4_1CILi2EEENSA_ILi1EEESC_EEENS1_35KernelTmaWarpSpecializedCooperativeEEENS5_IJNSA_ILi256EEENSA_ILi64EEENSA_ILi32EEEEEEaNS5_IJlSC_lEEEaSK_NS4_8TiledMMAINS4_8MMA_AtomIJNS4_4SM904GMMA26MMA_64x64x32_S32S8S8_SS_TNEEEENS4_6LayoutISD_NS5_IJSC_NSA_ILi0EEESS_EEEEENS5_IJNS4_10UnderscoreESV_SV_EEEEENS4_13SM90_TMA_LOADENS4_14ComposedLayoutINS4_7SwizzleILi1ELi4ELi3EEENS4_18smem_ptr_flag_bitsILi8EEENSR_INS5_IJNSA_ILi8EEESI_EEENS5_IJSI_SC_EEEEEEEvNS4_8identityENS4_23SM90_TMA_LOAD_MULTICASTES18_vS19_EENS_8epilogue10collective6detail29Sm90TmaWarpSpecializedAdapterINS1D_15DefaultEpilogueIaSK_SK_NS1C_6thread17LinearCombinationIaLi1EiiLNS1H_9ScaleType4KindE0ELNS_15FloatRoundStyleE2EaEENS1_15EpilogueDefaultEEEEEvvEEEEvNT_6ParamsE --------------------------
	.section	.text._ZN7cutlass13device_kernelINS_4gemm6kernel13GemmUniversalIN4cute5tupleIJiiiiEEENS1_10collective13CollectiveMmaINS1_34MainloopSm90TmaGmmaWarpSpecializedILi22ENS5_IJNS4_1CILi2EEENSA_ILi1EEESC_EEENS1_35KernelTmaWarpSpecializedCooperativeEEENS5_IJNSA_ILi256EEENSA_ILi64EEENSA_ILi32EEEEEEaNS5_IJlSC_lEEEaSK_NS4_8TiledMMAINS4_8MMA_AtomIJNS4_4SM904GMMA26MMA_64x64x32_S32S8S8_SS_TNEEEENS4_6LayoutISD_NS5_IJSC_NSA_ILi0EEESS_EEEEENS5_IJNS4_10UnderscoreESV_SV_EEEEENS4_13SM90_TMA_LOADENS4_14ComposedLayoutINS4_7SwizzleILi1ELi4ELi3EEENS4_18smem_ptr_flag_bitsILi8EEENSR_INS5_IJNSA_ILi8EEESI_EEENS5_IJSI_SC_EEEEEEEvNS4_8identityENS4_23SM90_TMA_LOAD_MULTICASTES18_vS19_EENS_8epilogue10collective6detail29Sm90TmaWarpSpecializedAdapterINS1D_15DefaultEpilogueIaSK_SK_NS1C_6thread17LinearCombinationIaLi1EiiLNS1H_9ScaleType4KindE0ELNS_15FloatRoundStyleE2EaEENS1_15EpilogueDefaultEEEEEvvEEEEvNT_6ParamsE,"ax",@progbits
	.align	128
.text._ZN7cutlass13device_kernelINS_4gemm6kernel13GemmUniversalIN4cute5tupleIJiiiiEEENS1_10collective13CollectiveMmaINS1_34MainloopSm90TmaGmmaWarpSpecializedILi22ENS5_IJNS4_1CILi2EEENSA_ILi1EEESC_EEENS1_35KernelTmaWarpSpecializedCooperativeEEENS5_IJNSA_ILi256EEENSA_ILi64EEENSA_ILi32EEEEEEaNS5_IJlSC_lEEEaSK_NS4_8TiledMMAINS4_8MMA_AtomIJNS4_4SM904GMMA26MMA_64x64x32_S32S8S8_SS_TNEEEENS4_6LayoutISD_NS5_IJSC_NSA_ILi0EEESS_EEEEENS5_IJNS4_10UnderscoreESV_SV_EEEEENS4_13SM90_TMA_LOADENS4_14ComposedLayoutINS4_7SwizzleILi1ELi4ELi3EEENS4_18smem_ptr_flag_bitsILi8EEENSR_INS5_IJNSA_ILi8EEESI_EEENS5_IJSI_SC_EEEEEEEvNS4_8identityENS4_23SM90_TMA_LOAD_MULTICASTES18_vS19_EENS_8epilogue10collective6detail29Sm90TmaWarpSpecializedAdapterINS1D_15DefaultEpilogueIaSK_SK_NS1C_6thread17LinearCombinationIaLi1EiiLNS1H_9ScaleType4KindE0ELNS_15FloatRoundStyleE2EaEENS1_15EpilogueDefaultEEEEEvvEEEEvNT_6ParamsE:
        .type           _ZN7cutlass13device_kernelINS_4gemm6kernel13GemmUniversalIN4cute5tupleIJiiiiEEENS1_10collective13CollectiveMmaINS1_34MainloopSm90TmaGmmaWarpSpecializedILi22ENS5_IJNS4_1CILi2EEENSA_ILi1EEESC_EEENS1_35KernelTmaWarpSpecializedCooperativeEEENS5_IJNSA_ILi256EEENSA_ILi64EEENSA_ILi32EEEEEEaNS5_IJlSC_lEEEaSK_NS4_8TiledMMAINS4_8MMA_AtomIJNS4_4SM904GMMA26MMA_64x64x32_S32S8S8_SS_TNEEEENS4_6LayoutISD_NS5_IJSC_NSA_ILi0EEESS_EEEEENS5_IJNS4_10UnderscoreESV_SV_EEEEENS4_13SM90_TMA_LOADENS4_14ComposedLayoutINS4_7SwizzleILi1ELi4ELi3EEENS4_18smem_ptr_flag_bitsILi8EEENSR_INS5_IJNSA_ILi8EEESI_EEENS5_IJSI_SC_EEEEEEEvNS4_8identityENS4_23SM90_TMA_LOAD_MULTICASTES18_vS19_EENS_8epilogue10collective6detail29Sm90TmaWarpSpecializedAdapterINS1D_15DefaultEpilogueIaSK_SK_NS1C_6thread17LinearCombinationIaLi1EiiLNS1H_9ScaleType4KindE0ELNS_15FloatRoundStyleE2EaEENS1_15EpilogueDefaultEEEEEvvEEEEvNT_6ParamsE,@function
        .size           _ZN7cutlass13device_kernelINS_4gemm6kernel13GemmUniversalIN4cute5tupleIJiiiiEEENS1_10collective13CollectiveMmaINS1_34MainloopSm90TmaGmmaWarpSpecializedILi22ENS5_IJNS4_1CILi2EEENSA_ILi1EEESC_EEENS1_35KernelTmaWarpSpecializedCooperativeEEENS5_IJNSA_ILi256EEENSA_ILi64EEENSA_ILi32EEEEEEaNS5_IJlSC_lEEEaSK_NS4_8TiledMMAINS4_8MMA_AtomIJNS4_4SM904GMMA26MMA_64x64x32_S32S8S8_SS_TNEEEENS4_6LayoutISD_NS5_IJSC_NSA_ILi0EEESS_EEEEENS5_IJNS4_10UnderscoreESV_SV_EEEEENS4_13SM90_TMA_LOADENS4_14ComposedLayoutINS4_7SwizzleILi1ELi4ELi3EEENS4_18smem_ptr_flag_bitsILi8EEENSR_INS5_IJNSA_ILi8EEESI_EEENS5_IJSI_SC_EEEEEEEvNS4_8identityENS4_23SM90_TMA_LOAD_MULTICASTES18_vS19_EENS_8epilogue10collective6detail29Sm90TmaWarpSpecializedAdapterINS1D_15DefaultEpilogueIaSK_SK_NS1C_6thread17LinearCombinationIaLi1EiiLNS1H_9ScaleType4KindE0ELNS_15FloatRoundStyleE2EaEENS1_15EpilogueDefaultEEEEEvvEEEEvNT_6ParamsE,(.L_x_240 - _ZN7cutlass13device_kernelINS_4gemm6kernel13GemmUniversalIN4cute5tupleIJiiiiEEENS1_10collective13CollectiveMmaINS1_34MainloopSm90TmaGmmaWarpSpecializedILi22ENS5_IJNS4_1CILi2EEENSA_ILi1EEESC_EEENS1_35KernelTmaWarpSpecializedCooperativeEEENS5_IJNSA_ILi256EEENSA_ILi64EEENSA_ILi32EEEEEEaNS5_IJlSC_lEEEaSK_NS4_8TiledMMAINS4_8MMA_AtomIJNS4_4SM904GMMA26MMA_64x64x32_S32S8S8_SS_TNEEEENS4_6LayoutISD_NS5_IJSC_NSA_ILi0EEESS_EEEEENS5_IJNS4_10UnderscoreESV_SV_EEEEENS4_13SM90_TMA_LOADENS4_14ComposedLayoutINS4_7SwizzleILi1ELi4ELi3EEENS4_18smem_ptr_flag_bitsILi8EEENSR_INS5_IJNSA_ILi8EEESI_EEENS5_IJSI_SC_EEEEEEEvNS4_8identityENS4_23SM90_TMA_LOAD_MULTICASTES18_vS19_EENS_8epilogue10collective6detail29Sm90TmaWarpSpecializedAdapterINS1D_15DefaultEpilogueIaSK_SK_NS1C_6thread17LinearCombinationIaLi1EiiLNS1H_9ScaleType4KindE0ELNS_15FloatRoundStyleE2EaEENS1_15EpilogueDefaultEEEEEvvEEEEvNT_6ParamsE)
        .other          _ZN7cutlass13device_kernelINS_4gemm6kernel13GemmUniversalIN4cute5tupleIJiiiiEEENS1_10collective13CollectiveMmaINS1_34MainloopSm90TmaGmmaWarpSpecializedILi22ENS5_IJNS4_1CILi2EEENSA_ILi1EEESC_EEENS1_35KernelTmaWarpSpecializedCooperativeEEENS5_IJNSA_ILi256EEENSA_ILi64EEENSA_ILi32EEEEEEaNS5_IJlSC_lEEEaSK_NS4_8TiledMMAINS4_8MMA_AtomIJNS4_4SM904GMMA26MMA_64x64x32_S32S8S8_SS_TNEEEENS4_6LayoutISD_NS5_IJSC_NSA_ILi0EEESS_EEEEENS5_IJNS4_10UnderscoreESV_SV_EEEEENS4_13SM90_TMA_LOADENS4_14ComposedLayoutINS4_7SwizzleILi1ELi4ELi3EEENS4_18smem_ptr_flag_bitsILi8EEENSR_INS5_IJNSA_ILi8EEESI_EEENS5_IJSI_SC_EEEEEEEvNS4_8identityENS4_23SM90_TMA_LOAD_MULTICASTES18_vS19_EENS_8epilogue10collective6detail29Sm90TmaWarpSpecializedAdapterINS1D_15DefaultEpilogueIaSK_SK_NS1C_6thread17LinearCombinationIaLi1EiiLNS1H_9ScaleType4KindE0ELNS_15FloatRoundStyleE2EaEENS1_15EpilogueDefaultEEEEEvvEEEEvNT_6ParamsE,@"STO_CUDA_ENTRY STV_DEFAULT"
_ZN7cutlass13device_kernelINS_4gemm6kernel13GemmUniversalIN4cute5tupleIJiiiiEEENS1_10collective13CollectiveMmaINS1_34MainloopSm90TmaGmmaWarpSpecializedILi22ENS5_IJNS4_1CILi2EEENSA_ILi1EEESC_EEENS1_35KernelTmaWarpSpecializedCooperativeEEENS5_IJNSA_ILi256EEENSA_ILi64EEENSA_ILi32EEEEEEaNS5_IJlSC_lEEEaSK_NS4_8TiledMMAINS4_8MMA_AtomIJNS4_4SM904GMMA26MMA_64x64x32_S32S8S8_SS_TNEEEENS4_6LayoutISD_NS5_IJSC_NSA_ILi0EEESS_EEEEENS5_IJNS4_10UnderscoreESV_SV_EEEEENS4_13SM90_TMA_LOADENS4_14ComposedLayoutINS4_7SwizzleILi1ELi4ELi3EEENS4_18smem_ptr_flag_bitsILi8EEENSR_INS5_IJNSA_ILi8EEESI_EEENS5_IJSI_SC_EEEEEEEvNS4_8identityENS4_23SM90_TMA_LOAD_MULTICASTES18_vS19_EENS_8epilogue10collective6detail29Sm90TmaWarpSpecializedAdapterINS1D_15DefaultEpilogueIaSK_SK_NS1C_6thread17LinearCombinationIaLi1EiiLNS1H_9ScaleType4KindE0ELNS_15FloatRoundStyleE2EaEENS1_15EpilogueDefaultEEEEEvvEEEEvNT_6ParamsE:
[----:B------:R-:W0:Y:S01]  /*0000*/  LDC R1, c[0x0][0x28] ;  /* 0x00000a00ff017b82 */ /* 0x000e220000000800 */
[----:B------:R-:W1:Y:S01]  /*0010*/  S2R R18, SR_TID.X ;  /* 0x0000000000127919 */ /* 0x000e620000002100 */
[----:B------:R-:W-:Y:S01]  /*0020*/  ELECT P0, URZ, PT ;  /* 0x00000000003f782f */ /* 0x000fe20003800000 */
[----:B------:R-:W-:Y:S01]  /*0030*/  BSSY B0, `(.L_x_0) ;  /* 0x000000f000007945 */ /* 0x000fe20003800000 */
[--C-:B-1----:R-:W-:Y:S02]  /*0040*/  SHF.R.U32.HI R0, RZ, 0x5, R18.reuse ;  /* 0x00000005ff007819 */ /* 0x102fe40000011612 */
[----:B------:R-:W-:-:S03]  /*0050*/  SHF.R.U32.HI R3, RZ, 0x7, R18 ;  /* 0x00000007ff037819 */ /* 0x000fc60000011612 */
[----:B------:R-:W1:Y:S04]  /*0060*/  SHFL.IDX PT, R2, R0, RZ, 0x1f ;  /* 0x00001fff00027589 */ /* 0x000e6800000e0000 */
[----:B------:R2:W3:Y:S01]  /*0070*/  SHFL.IDX PT, R5, R3, RZ, 0x1f ;  /* 0x00001fff03057589 */ /* 0x0004e200000e0000 */
[----:B-1----:R-:W-:-:S13]  /*0080*/  ISETP.NE.OR P0, PT, R2, RZ, !P0 ;  /* 0x000000ff0200720c */ /* 0x002fda0004705670 */
[----:B0-23--:R-:W-:Y:S05]  /*0090*/  @P0 BRA `(.L_x_1) ;  /* 0x0000000000200947 */ /* 0x00dfea0003800000 */
[----:B------:R-:W-:Y:S02]  /*00a0*/  ULDC.64 UR4, c[0x0][0x198] ;  /* 0x0000660000047ab9 */ /* 0x000fe40000000a00 */
[----:B------:R-:W-:Y:S02]  /*00b0*/  UIADD3 UR6, UP0, UR4, 0xf0, URZ ;  /* 0x000000f004067890 */ /* 0x000fe4000ff1e03f */
[----:B------:R-:W-:Y:S02]  /*00c0*/  UIADD3 UR4, UP1, UR4, 0x1f0, URZ ;  /* 0x000001f004047890 */ /* 0x000fe4000ff3e03f */
[----:B------:R-:W-:Y:S02]  /*00d0*/  UIADD3.X UR7, URZ, UR5, URZ, UP0, !UPT ;  /* 0x000000053f077290 */ /* 0x000fe400087fe43f */
[----:B------:R-:W-:-:S07]  /*00e0*/  UIADD3.X UR5, URZ, UR5, URZ, UP1, !UPT ;  /* 0x000000053f057290 */ /* 0x000fce0008ffe43f */
[----:B------:R0:W-:Y:S02]  /*00f0*/  UTMACCTL.PF [UR6] ;  /* 0x00000000060079b9 */ /* 0x0001e40008040000 */
[----:B------:R0:W-:Y:S02]  /*0100*/  UTMACCTL.PF [UR4] ;  /* 0x00000000040079b9 */ /* 0x0001e40008040000 */
[----:B0-----:R-:W-:Y:S01]  /*0110*/  NOP ;  /* 0x0000000000007918 */ /* 0x001fe20000000000 */
.L_x_1:
[----:B------:R-:W-:Y:S05]  /*0120*/  BSYNC B0 ;  /* 0x0000000000007941 */ /* 0x000fea0003800000 */
.L_x_0:
[----:B------:R-:W0:Y:S02]  /*0130*/  SHFL.IDX PT, R3, R0, RZ, 0x1f ;  /* 0x00001fff00037589 */ /* 0x000e2400000e0000 */
[----:B0-----:R-:W-:-:S13]  /*0140*/  ISETP.NE.AND P0, PT, R3, RZ, PT ;  /* 0x000000ff0300720c */ /* 0x001fda0003f05270 */
[----:B------:R-:W-:Y:S05]  /*0150*/  @P0 BRA `(.L_x_2) ;  /* 0x0000000000f40947 */ /* 0x000fea0003800000 */
[----:B------:R-:W-:Y:S01]  /*0160*/  ELECT P0, URZ, PT ;  /* 0x00000000003f782f */ /* 0x000fe20003800000 */
[----:B------:R-:W-:-:S12]  /*0170*/  BSSY B0, `(.L_x_2) ;  /* 0x000003b000007945 */ /* 0x000fd80003800000 */
[----:B------:R-:W-:Y:S05]  /*0180*/  @!P0 BRA `(.L_x_3) ;  /* 0x0000000000e48947 */ /* 0x000fea0003800000 */
[----:B------:R-:W0:Y:S01]  /*0190*/  S2UR UR8, SR_CgaCtaId ;  /* 0x00000000000879c3 */ /* 0x000e220000008800 */
[----:B------:R-:W-:Y:S01]  /*01a0*/  UMOV UR4, 0x400 ;  /* 0x0000040000047882 */ /* 0x000fe20000000000 */
[----:B------:R-:W-:Y:S01]  /*01b0*/  UMOV UR5, 0x1 ;  /* 0x0000000100057882 */ /* 0x000fe20000000000 */
[----:B------:R-:W-:Y:S02]  /*01c0*/  UMOV UR6, 0x4 ;  /* 0x0000000400067882 */ /* 0x000fe40000000000 */
[----:B------:R-:W-:-:S04]  /*01d0*/  UIADD3 UR6, -UR6, 0x100000, URZ ;  /* 0x0010000006067890 */ /* 0x000fc8000fffe13f */
[----:B------:R-:W-:Y:S02]  /*01e0*/  USHF.L.U32 UR7, UR6, 0xb, URZ ;  /* 0x0000000b06077899 */ /* 0x000fe4000800063f */
[----:B------:R-:W-:Y:S02]  /*01f0*/  USHF.L.U32 UR6, UR6, 0x1, URZ ;  /* 0x0000000106067899 */ /* 0x000fe4000800063f */
[----:B0-----:R-:W-:Y:S02]  /*0200*/  ULEA UR8, UR8, UR4, 0x18 ;  /* 0x0000000408087291 */ /* 0x001fe4000f8ec03f */
[----:B------:R-:W-:-:S04]  /*0210*/  UIADD3 UR4, -UR5, 0x100000, URZ ;  /* 0x0010000005047890 */ /* 0x000fc8000fffe13f */
[----:B------:R-:W-:Y:S02]  /*0220*/  USHF.L.U32 UR5, UR4, 0xb, URZ ;  /* 0x0000000b04057899 */ /* 0x000fe4000800063f */
[----:B------:R-:W-:Y:S01]  /*0230*/  USHF.L.U32 UR4, UR4, 0x1, URZ ;  /* 0x0000000104047899 */ /* 0x000fe2000800063f */
[----:B------:R-:W0:Y:S11]  /*0240*/  FENCE.VIEW.ASYNC.S ;  /* 0x00000000000073c6 */ /* 0x000e360000000000 */
[----:B0-----:R0:W1:Y:S01]  /*0250*/  SYNCS.EXCH.64 URZ, [UR8], UR4 ;  /* 0x00000004083f75b2 */ /* 0x0010620008000100 */
[----:B------:R0:W2:Y:S01]  /*0260*/  SYNCS.EXCH.64 URZ, [UR8+0xb0], UR6 ;  /* 0x0000b006083f75b2 */ /* 0x0000a20008000100 */
[----:B------:R0:W3:Y:S01]  /*0270*/  SYNCS.EXCH.64 URZ, [UR8+0x8], UR4 ;  /* 0x00000804083f75b2 */ /* 0x0000e20008000100 */
[----:B------:R0:W4:Y:S01]  /*0280*/  SYNCS.EXCH.64 URZ, [UR8+0xb8], UR6 ;  /* 0x0000b806083f75b2 */ /* 0x0001220008000100 */
[----:B------:R0:W0:Y:S01]  /*0290*/  SYNCS.EXCH.64 URZ, [UR8+0x10], UR4 ;  /* 0x00001004083f75b2 */ /* 0x0000220008000100 */
        /* <DEDUP_REMOVED lines=39> */
[----:B-1234-:R-:W-:Y:S01]  /*0510*/  NOP ;  /* 0x0000000000007918 */ /* 0x01efe20000000000 */
.L_x_3:
[----:B0-----:R-:W-:Y:S05]  /*0520*/  BSYNC B0 ;  /* 0x0000000000007941 */ /* 0x001fea0003800000 */
.L_x_2:
[----:B------:R-:W-:Y:S01]  /*0530*/  SHF.R.S32.HI R7, RZ, 0x1f, R18 ;  /* 0x0000001fff077819 */ /* 0x000fe20000011412 */
[----:B------:R-:W0:Y:S01]  /*0540*/  SHFL.IDX PT, R0, R0, RZ, 0x1f ;  /* 0x00001fff00007589 */ /* 0x000e2200000e0000 */
[----:B------:R-:W1:Y:S01]  /*0550*/  S2UR UR8, SR_CTAID.X ;  /* 0x00000000000879c3 */ /* 0x000e620000002500 */
[----:B------:R-:W-:Y:S02]  /*0560*/  ELECT P0, URZ, PT ;  /* 0x00000000003f782f */ /* 0x000fe40003800000 */
[----:B------:R-:W-:Y:S01]  /*0570*/  LEA.HI R7, R7, R18, RZ, 0x7 ;  /* 0x0000001207077211 */ /* 0x000fe200078f38ff */
[----:B------:R-:W2:Y:S01]  /*0580*/  S2R R4, SR_CTAID.Y ;  /* 0x0000000000047919 */ /* 0x000ea20000002600 */
[----:B------:R-:W-:Y:S01]  /*0590*/  SHF.R.S32.HI R8, RZ, 0x1f, R3 ;  /* 0x0000001fff087819 */ /* 0x000fe20000011403 */
[----:B------:R-:W-:Y:S01]  /*05a0*/  ULDC UR4, c[0x0][0x150] ;  /* 0x0000540000047ab9 */ /* 0x000fe20000000800 */
[----:B------:R-:W-:Y:S01]  /*05b0*/  LOP3.LUT R7, R7, 0xffffff80, RZ, 0xc0, !PT ;  /* 0xffffff8007077812 */ /* 0x000fe200078ec0ff */
[----:B------:R-:W-:Y:S01]  /*05c0*/  NOP ;  /* 0x0000000000007918 */ /* 0x000fe20000000000 */
[----:B------:R-:W-:Y:S01]  /*05d0*/  LEA.HI R8, R8, R3, RZ, 0x2 ;  /* 0x0000000308087211 */ /* 0x000fe200078f10ff */
[----:B------:R-:W3:Y:S01]  /*05e0*/  LDC R10, c[0x0][0x144] ;  /* 0x00005100ff0a7b82 */ /* 0x000ee20000000800 */
[----:B------:R-:W-:Y:S01]  /*05f0*/  NOP ;  /* 0x0000000000007918 */ /* 0x000fe20000000000 */
[----:B------:R-:W-:Y:S01]  /*0600*/  IMAD.IADD R6, R18, 0x1, -R7 ;  /* 0x0000000112067824 */ /* 0x000fe200078e0a07 */
[----:B------:R-:W-:Y:S01]  /*0610*/  LOP3.LUT R8, R8, 0x3ffffffc, RZ, 0xc0, !PT ;  /* 0x3ffffffc08087812 */ /* 0x000fe200078ec0ff */
[----:B------:R-:W-:Y:S01]  /*0620*/  IMAD.MOV.U32 R23, RZ, RZ, 0x1 ;  /* 0x00000001ff177424 */ /* 0x000fe200078e00ff */
[----:B------:R-:W-:-:S02]  /*0630*/  ISETP.NE.AND P3, PT, R5, RZ, PT ;  /* 0x000000ff0500720c */ /* 0x000fc40003f65270 */
[----:B------:R-:W-:Y:S01]  /*0640*/  SHF.R.S32.HI R7, RZ, 0x1f, R6 ;  /* 0x0000001fff077819 */ /* 0x000fe20000011406 */
[----:B------:R-:W-:Y:S01]  /*0650*/  IMAD.IADD R8, R3, 0x1, -R8 ;  /* 0x0000000103087824 */ /* 0x000fe200078e0a08 */
[----:B------:R-:W4:Y:S02]  /*0660*/  LDC R13, c[0x0][0x140] ;  /* 0x00005000ff0d7b82 */ /* 0x000f240000000800 */
[----:B------:R-:W-:Y:S02]  /*0670*/  LEA.HI R7, R7, R6, RZ, 0x3 ;  /* 0x0000000607077211 */ /* 0x000fe400078f18ff */
[----:B0-----:R-:W-:Y:S02]  /*0680*/  ISETP.NE.OR P0, PT, R0, RZ, !P0 ;  /* 0x000000ff0000720c */ /* 0x001fe40004705670 */
[--C-:B------:R-:W-:Y:S02]  /*0690*/  SHF.R.S32.HI R0, RZ, 0x3, R7.reuse ;  /* 0x00000003ff007819 */ /* 0x100fe40000011407 */
[----:B------:R-:W-:-:S02]  /*06a0*/  SHF.R.S32.HI R7, RZ, 0x1f, R7 ;  /* 0x0000001fff077819 */ /* 0x000fc40000011407 */
[----:B-1----:R-:W-:Y:S02]  /*06b0*/  I2FP.F32.U32 R9, UR8 ;  /* 0x0000000800097c45 */ /* 0x002fe40008201000 */
[----:B------:R-:W-:-:S03]  /*06c0*/  LEA.HI R7, R7, R0, RZ, 0x2 ;  /* 0x0000000007077211 */ /* 0x000fc600078f10ff */
[----:B------:R-:W-:Y:S01]  /*06d0*/  FMUL R9, R9, UR4 ;  /* 0x0000000409097c20 */ /* 0x000fe20008400000 */
[----:B------:R-:W-:Y:S01]  /*06e0*/  LOP3.LUT R7, R7, 0xfffffffc, RZ, 0xc0, !PT ;  /* 0xfffffffc07077812 */ /* 0x000fe200078ec0ff */
[----:B------:R-:W-:Y:S01]  /*06f0*/  VOTEU.ALL UP0, P0 ;  /* 0x00000000003f7886 */ /* 0x000fe20000000000 */
[----:B--2---:R-:W-:Y:S01]  /*0700*/  I2FP.F32.U32 R3, R4 ;  /* 0x0000000400037245 */ /* 0x004fe20000201000 */
[----:B------:R-:W-:Y:S01]  /*0710*/  ULDC UR4, c[0x0][0x154] ;  /* 0x0000550000047ab9 */ /* 0x000fe20000000800 */
[----:B------:R-:W-:Y:S01]  /*0720*/  VOTEU.ALL UP1, P0 ;  /* 0x00000000003f7886 */ /* 0x000fe20000020000 */
[----:B------:R-:W0:Y:S01]  /*0730*/  F2I.U32.TRUNC.NTZ R9, R9 ;  /* 0x0000000900097305 */ /* 0x000e22000020f000 */
[----:B------:R-:W-:Y:S01]  /*0740*/  IMAD.IADD R7, R0, 0x1, -R7 ;  /* 0x0000000100077824 */ /* 0x000fe200078e0a07 */
[----:B------:R-:W1:Y:S01]  /*0750*/  @!UP0 S2UR UR7, SR_CgaCtaId ;  /* 0x00000000000789c3 */ /* 0x000e620000008800 */
[----:B------:R-:W-:Y:S01]  /*0760*/  FMUL R12, R3, UR4 ;  /* 0x00000004030c7c20 */ /* 0x000fe20008400000 */
[----:B------:R-:W-:Y:S01]  /*0770*/  UMOV UR4, 0x20 ;  /* 0x0000002000047882 */ /* 0x000fe20000000000 */
[----:B------:R-:W-:Y:S01]  /*0780*/  IMAD R8, R8, 0x4, R7 ;  /* 0x0000000408087824 */ /* 0x000fe200078e0207 */
[----:B------:R-:W-:Y:S01]  /*0790*/  @!UP0 UMOV UR6, 0x400 ;  /* 0x0000040000068882 */ /* 0x000fe20000000000 */
[----:B------:R-:W-:-:S04]  /*07a0*/  @!UP0 UIADD3 UR4, -UR4, 0x100000, URZ ;  /* 0x0010000004048890 */ /* 0x000fc8000fffe13f */
[----:B------:R-:W-:Y:S02]  /*07b0*/  @!UP0 USHF.L.U32 UR5, UR4, 0xb, URZ ;  /* 0x0000000b04058899 */ /* 0x000fe4000800063f */
[----:B------:R-:W-:Y:S01]  /*07c0*/  @!UP0 USHF.L.U32 UR4, UR4, 0x1, URZ ;  /* 0x0000000104048899 */ /* 0x000fe2000800063f */
[----:B----4-:R-:W-:Y:S01]  /*07d0*/  ISETP.EQ.U32.AND P2, PT, R13, 0x1, PT ;  /* 0x000000010d00780c */ /* 0x010fe20003f42070 */
[----:B------:R-:W2:Y:S01]  /*07e0*/  F2I.U32.TRUNC.NTZ R12, R12 ;  /* 0x0000000c000c7305 */ /* 0x000ea2000020f000 */
[----:B------:R-:W-:Y:S01]  /*07f0*/  LEA.HI R0, R8, R8, RZ, 0x1 ;  /* 0x0000000808007211 */ /* 0x000fe200078f08ff */
[----:B------:R-:W4:Y:S03]  /*0800*/  LDC R7, c[0x0][0x148] ;  /* 0x00005200ff077b82 */ /* 0x000f260000000800 */
[----:B------:R-:W-:Y:S01]  /*0810*/  LOP3.LUT R11, R0, 0xfffffffe, RZ, 0xc0, !PT ;  /* 0xfffffffe000b7812 */ /* 0x000fe200078ec0ff */
[----:B0-----:R-:W-:Y:S01]  /*0820*/  IMAD.MOV R15, RZ, RZ, -R9 ;  /* 0x000000ffff0f7224 */ /* 0x001fe200078e0a09 */
[----:B------:R-:W-:-:S03]  /*0830*/  SHF.R.S32.HI R9, RZ, 0x1f, R2 ;  /* 0x0000001fff097819 */ /* 0x000fc60000011402 */
[----:B---3--:R-:W-:Y:S01]  /*0840*/  IMAD R3, R10, R15, UR8 ;  /* 0x000000080a037e24 */ /* 0x008fe2000f8e020f */
[----:B------:R-:W-:Y:S01]  /*0850*/  LEA.HI R9, R9, R2, RZ, 0x2 ;  /* 0x0000000209097211 */ /* 0x000fe200078f10ff */
[C---:B------:R-:W-:Y:S02]  /*0860*/  IMAD.IADD R0, R8.reuse, 0x1, -R11 ;  /* 0x0000000108007824 */ /* 0x040fe400078e0a0b */
[----:B------:R-:W-:Y:S01]  /*0870*/  IMAD.SHL.U32 R11, R8, 0x4, RZ ;  /* 0x00000004080b7824 */ /* 0x000fe200078e00ff */
[----:B------:R-:W-:Y:S01]  /*0880*/  LOP3.LUT R9, R9, 0xfffffffc, RZ, 0xc0, !PT ;  /* 0xfffffffc09097812 */ /* 0x000fe200078ec0ff */
[----:B--2---:R-:W-:Y:S01]  /*0890*/  IMAD.MOV R24, RZ, RZ, -R12 ;  /* 0x000000ffff187224 */ /* 0x004fe200078e0a0c */
[----:B------:R-:W-:Y:S01]  /*08a0*/  ISETP.NE.AND P4, PT, R0, R3, PT ;  /* 0x000000030000720c */ /* 0x000fe20003f85270 */
[----:B-1----:R-:W-:Y:S01]  /*08b0*/  @!UP0 ULEA UR6, UR7, UR6, 0x18 ;  /* 0x0000000607068291 */ /* 0x002fe2000f8ec03f */
[----:B------:R-:W-:Y:S01]  /*08c0*/  LOP3.LUT R22, R8, 0xc, R11, 0x78, !PT ;  /* 0x0000000c08167812 */ /* 0x000fe200078e780b */
[----:B------:R-:W-:Y:S01]  /*08d0*/  IMAD.IADD R0, R2, 0x1, -R9 ;  /* 0x0000000102007824 */ /* 0x000fe200078e0a09 */
[----:B------:R-:W-:Y:S01]  /*08e0*/  VOTEU.ALL UP0, P0 ;  /* 0x00000000003f7886 */ /* 0x000fe20000000000 */
[----:B------:R-:W-:Y:S01]  /*08f0*/  LOP3.LUT P0, RZ, R6, 0x7, RZ, 0xc0, !PT ;  /* 0x0000000706ff7812 */ /* 0x000fe2000780c0ff */
[----:B------:R-:W-:-:S02]  /*0900*/  VIADD R6, R5, 0xffffffff ;  /* 0xffffffff05067836 */ /* 0x000fc40000000000 */
[----:B------:R-:W-:Y:S01]  /*0910*/  ISETP.NE.AND P1, PT, R0, 0x3, PT ;  /* 0x000000030000780c */ /* 0x000fe20003f25270 */
[----:B----4-:R-:W-:Y:S01]  /*0920*/  IMAD R9, R7, R24, R4 ;  /* 0x0000001807097224 */ /* 0x010fe200078e0204 */
[----:B------:R-:W-:Y:S02]  /*0930*/  ISETP.LT.U32.AND P0, PT, R22, 0x2, !P0 ;  /* 0x000000021600780c */ /* 0x000fe40004701070 */
[----:B------:R-:W-:Y:S01]  /*0940*/  ISETP.EQ.OR P1, PT, R0, RZ, !P1 ;  /* 0x000000ff0000720c */ /* 0x000fe20004f22670 */
[----:B------:R-:W0:Y:S02]  /*0950*/  FENCE.VIEW.ASYNC.S ;  /* 0x00000000000073c6 */ /* 0x000e240000000000 */
[----:B0-----:R0:W1:Y:S01]  /*0960*/  @!UP0 SYNCS.EXCH.64 URZ, [UR6+0x170], UR4 ;  /* 0x00017004063f85b2 */ /* 0x0010620008000100 */
[----:B------:R-:W-:Y:S02]  /*0970*/  @P4 LEA.HI R2, R22, R22, RZ, 0x1 ;  /* 0x0000001616024211 */ /* 0x000fe400078f08ff */
[----:B------:R-:W-:-:S02]  /*0980*/  ISETP.EQ.AND P1, PT, R5, RZ, P1 ;  /* 0x000000ff0500720c */ /* 0x000fc40000f22270 */
[----:B------:R-:W-:Y:S02]  /*0990*/  @P4 SHF.R.S32.HI R2, RZ, 0x1, R2 ;  /* 0x00000001ff024819 */ /* 0x000fe40000011402 */
[----:B------:R-:W-:Y:S02]  /*09a0*/  ISETP.GE.U32.AND P6, PT, R6, 0x2, PT ;  /* 0x000000020600780c */ /* 0x000fe40003fc6070 */
[----:B------:R-:W-:Y:S02]  /*09b0*/  @P4 ISETP.NE.AND P5, PT, R2, R9, PT ;  /* 0x000000090200420c */ /* 0x000fe40003fa5270 */
[----:B------:R-:W-:Y:S02]  /*09c0*/  SEL R2, RZ, 0x1, !P0 ;  /* 0x00000001ff027807 */ /* 0x000fe40004000000 */
[----:B------:R-:W-:Y:S02]  /*09d0*/  @P4 SEL R23, RZ, 0x1, P5 ;  /* 0x00000001ff174807 */ /* 0x000fe40002800000 */
[----:B------:R-:W-:Y:S01]  /*09e0*/  SEL R19, RZ, 0x1, !P1 ;  /* 0x00000001ff137807 */ /* 0x000fe20004800000 */
[----:B------:R0:W2:Y:S01]  /*09f0*/  @!UP1 SYNCS.EXCH.64 URZ, [UR6+0x178], UR4 ;  /* 0x00017804063f95b2 */ /* 0x0000a20008000100 */
[----:B------:R-:W-:Y:S01]  /*0a00*/  LOP3.LUT R23, R23, R2, RZ, 0xc0, !PT ;  /* 0x0000000217177212 */ /* 0x000fe200078ec0ff */
[----:B------:R-:W-:Y:S01]  /*0a10*/  NOP ;  /* 0x0000000000007918 */ /* 0x000fe20000000000 */
[----:B------:R-:W-:Y:S01]  /*0a20*/  SEL R19, R19, 0x2, P6 ;  /* 0x0000000213137807 */ /* 0x000fe20003000000 */
[----:B------:R-:W-:Y:S06]  /*0a30*/  @!P2 BRA `(.L_x_4) ;  /* 0x000000000008a947 */ /* 0x000fec0003800000 */
[----:B-12---:R-:W-:Y:S01]  /*0a40*/  UCGABAR_ARV ;  /* 0x00000000000079c7 */ /* 0x006fe20008000000 */
[----:B------:R-:W-:Y:S05]  /*0a50*/  BRA `(.L_x_5) ;  /* 0x0000000000047947 */ /* 0x000fea0003800000 */
.L_x_4:
[----:B-12---:R-:W-:Y:S01]  /*0a60*/  NOP ;  /* 0x0000000000007918 */ /* 0x006fe20000000000 */
.L_x_5:
[----:B------:R-:W1:Y:S01]  /*0a70*/  LDC R2, c[0x0][0x65c] ;  /* 0x00019700ff027b82 */ /* 0x000e620000000800 */
[----:B------:R-:W-:Y:S02]  /*0a80*/  IMAD.U32 R8, RZ, RZ, UR8 ;  /* 0x00000008ff087e24 */ /* 0x000fe4000f8e00ff */
[----:B------:R-:W-:Y:S01]  /*0a90*/  IMAD.MOV.U32 R9, RZ, RZ, RZ ;  /* 0x000000ffff097224 */ /* 0x000fe200078e00ff */
[----:B-1----:R-:W-:-:S04]  /*0aa0*/  ISETP.NE.AND P1, PT, R2, 0x1, PT ;  /* 0x000000010200780c */ /* 0x002fc80003f25270 */
[----:B------:R-:W-:-:S09]  /*0ab0*/  P2R R5, PR, RZ, 0x2 ;  /* 0x00000002ff057803 */ /* 0x000fd20000000000 */
[----:B------:R-:W1:Y:S01]  /*0ac0*/  @P1 LDC R17, c[0x0][0x10] ;  /* 0x00000400ff111b82 */ /* 0x000e620000000800 */
[----:B------:R-:W-:Y:S02]  /*0ad0*/  @P1 IMAD.MOV.U32 R5, RZ, RZ, RZ ;  /* 0x000000ffff051224 */ /* 0x000fe400078e00ff */
[----:B------:R-:W-:-:S05]  /*0ae0*/  @P1 IMAD.MOV.U32 R13, RZ, RZ, RZ ;  /* 0x000000ffff0d1224 */ /* 0x000fca00078e00ff */
[----:B------:R-:W2:Y:S01]  /*0af0*/  @!P1 LDC R11, c[0x0][0xc] ;  /* 0x00000300ff0b9b82 */ /* 0x000ea20000000800 */
[----:B-1----:R-:W-:-:S04]  /*0b00*/  @P1 IMAD.WIDE.U32 R16, R17, UR8, R4 ;  /* 0x0000000811101c25 */ /* 0x002fc8000f8e0004 */
[----:B------:R-:W-:Y:S02]  /*0b10*/  @P1 IMAD.IADD R17, R17, 0x1, R13 ;  /* 0x0000000111111824 */ /* 0x000fe400078e020d */
[----:B--2---:R-:W-:-:S04]  /*0b20*/  @!P1 IMAD.WIDE.U32 R8, R4, R11, R8 ;  /* 0x0000000b04089225 */ /* 0x004fc800078e0008 */
[----:B------:R-:W-:Y:S02]  /*0b30*/  @!P1 IMAD.MOV.U32 R16, RZ, RZ, R8 ;  /* 0x000000ffff109224 */ /* 0x000fe400078e0008 */
[----:B------:R-:W-:Y:S01]  /*0b40*/  @!P1 IMAD.MOV.U32 R17, RZ, RZ, R9 ;  /* 0x000000ffff119224 */ /* 0x000fe200078e0009 */
[----:B------:R-:W-:Y:S06]  /*0b50*/  @!P2 BRA `(.L_x_6) ;  /* 0x00000000000ca947 */ /* 0x000fec0003800000 */
[----:B------:R-:W-:Y:S01]  /*0b60*/  UCGABAR_WAIT ;  /* 0x0000000000007dc7 */ /* 0x000fe20008000000 */
[----:B------:R-:W-:Y:S01]  /*0b70*/  CCTL.IVALL ;  /* 0x00000000ff00798f */ /* 0x000fe20002000000 */
[----:B------:R-:W-:Y:S05]  /*0b80*/  BRA `(.L_x_7) ;  /* 0x0000000000047947 */ /* 0x000fea0003800000 */
.L_x_6:
[----:B------:R-:W-:Y:S06]  /*0b90*/  BAR.SYNC.DEFER_BLOCKING 0x0 ;  /* 0x0000000000007b1d */ /* 0x000fec0000010000 */
.L_x_7:
[----:B------:R-:W-:Y:S05]  /*0ba0*/  @!P3 BRA `(.L_x_8) ;  /* 0x0000004c00e4b947 */ /* 0x000fea0003800000 */
[----:B------:R-:W-:-:S13]  /*0bb0*/  ISETP.GT.U32.AND P0, PT, R6, 0x1, PT ;  /* 0x000000010600780c */ /* 0x000fda0003f04070 */
[----:B0-----:R-:W-:Y:S05]  /*0bc0*/  @P0 EXIT ;  /* 0x000000000000094d */ /* 0x001fea0003800000 */
[----:B------:R-:W-:Y:S01]  /*0bd0*/  ULDC.64 UR4, c[0x0][0x650] ;  /* 0x0001940000047ab9 */ /* 0x000fe20000000a00 */
[----:B------:R-:W-:Y:S01]  /*0be0*/  PRMT R0, RZ, 0x7610, R0 ;  /* 0x00007610ff007816 */ /* 0x000fe20000000000 */
[----:B------:R-:W-:Y:S01]  /*0bf0*/  IMAD.MOV.U32 R92, RZ, RZ, -0x1 ;  /* 0xffffffffff5c7424 */ /* 0x000fe200078e00ff */
[----:B------:R-:W-:Y:S01]  /*0c00*/  ISETP.GE.U32.AND P0, PT, R16, UR4, PT ;  /* 0x0000000410007c0c */ /* 0x000fe2000bf06070 */
[----:B------:R-:W-:Y:S02]  /*0c10*/  IMAD.MOV.U32 R93, RZ, RZ, -0x1 ;  /* 0xffffffffff5d7424 */ /* 0x000fe400078e00ff */
[----:B------:R-:W-:Y:S01]  /*0c20*/  IMAD.MOV.U32 R88, RZ, RZ, -0x1 ;  /* 0xffffffffff587424 */ /* 0x000fe200078e00ff */
[----:B------:R-:W-:-:S13]  /*0c30*/  ISETP.GE.U32.AND.EX P0, PT, R17, UR5, PT, P0 ;  /* 0x0000000511007c0c */ /* 0x000fda000bf06100 */
[----:B------:R-:W-:Y:S05]  /*0c40*/  @P0 BRA `(.L_x_9) ;  /* 0x0000000400280947 */ /* 0x000fea0003800000 */
[----:B------:R-:W0:Y:S01]  /*0c50*/  LDC.64 R20, c[0x0][0x628] ;  /* 0x00018a00ff147b82 */ /* 0x000e220000000a00 */
[----:B------:R-:W-:Y:S02]  /*0c60*/  IMAD.MOV.U32 R8, RZ, RZ, R16 ;  /* 0x000000ffff087224 */ /* 0x000fe400078e0010 */
[----:B------:R-:W-:-:S05]  /*0c70*/  IMAD.MOV.U32 R9, RZ, RZ, R17 ;  /* 0x000000ffff097224 */ /* 0x000fca00078e0011 */
[----:B------:R-:W1:Y:S08]  /*0c80*/  LDC R0, c[0x0][0x630] ;  /* 0x00018c00ff007b82 */ /* 0x000e700000000800 */
[----:B------:R-:W2:Y:S01]  /*0c90*/  LDC.64 R26, c[0x0][0x620] ;  /* 0x00018800ff1a7b82 */ /* 0x000ea20000000a00 */
[----:B0-----:R-:W-:-:S04]  /*0ca0*/  ISETP.NE.U32.AND P0, PT, R20, RZ, PT ;  /* 0x000000ff1400720c */ /* 0x001fc80003f05070 */
[----:B------:R-:W-:-:S13]  /*0cb0*/  ISETP.NE.AND.EX P0, PT, R21, RZ, PT, P0 ;  /* 0x000000ff1500720c */ /* 0x000fda0003f05300 */
[----:B-12---:R-:W-:Y:S05]  /*0cc0*/  @!P0 BRA `(.L_x_10) ;  /* 0x0000000000288947 */ /* 0x006fea0003800000 */
[----:B------:R-:W0:Y:S02]  /*0cd0*/  LDC R13, c[0x0][0x634] ;  /* 0x00018d00ff0d7b82 */ /* 0x000e240000000800 */
[----:B0-----:R-:W-:-:S05]  /*0ce0*/  IADD3 R13, P0, R16, R13, RZ ;  /* 0x0000000d100d7210 */ /* 0x001fca0007f1e0ff */
[----:B------:R-:W-:-:S04]  /*0cf0*/  IMAD.X R15, RZ, RZ, R17, P0 ;  /* 0x000000ffff0f7224 */ /* 0x000fc800000e0611 */
[----:B------:R-:W-:-:S04]  /*0d00*/  IMAD.WIDE.U32 R8, R15, R20, RZ ;  /* 0x000000140f087225 */ /* 0x000fc800078e00ff */
[----:B------:R-:W-:-:S04]  /*0d10*/  IMAD.WIDE.U32 R10, P0, R13, R21, R8 ;  /* 0x000000150d0a7225 */ /* 0x000fc80007800008 */
[----:B------:R-:W-:-:S04]  /*0d20*/  IMAD.WIDE.U32 R8, R13, R20, RZ ;  /* 0x000000140d087225 */ /* 0x000fc800078e00ff */
[----:B------:R-:W-:Y:S01]  /*0d30*/  IMAD.X R13, RZ, RZ, RZ, P0 ;  /* 0x000000ffff0d7224 */ /* 0x000fe200000e06ff */
[----:B------:R-:W-:Y:S01]  /*0d40*/  IADD3 RZ, P0, R9, R10, RZ ;  /* 0x0000000a09ff7210 */ /* 0x000fe20007f1e0ff */
[----:B------:R-:W-:-:S04]  /*0d50*/  IMAD.MOV.U32 R12, RZ, RZ, R11 ;  /* 0x000000ffff0c7224 */ /* 0x000fc800078e000b */
[----:B------:R-:W-:-:S08]  /*0d60*/  IMAD.WIDE.U32.X R8, R15, R21, R12, P0 ;  /* 0x000000150f087225 */ /* 0x000fd000000e040c */
.L_x_10:
[----:B------:R-:W0:Y:S01]  /*0d70*/  LDC.64 R20, c[0x0][0x640] ;  /* 0x00019000ff147b82 */ /* 0x000e220000000a00 */
[--C-:B------:R-:W-:Y:S01]  /*0d80*/  SHF.R.U64 R88, R8, R0, R9.reuse ;  /* 0x0000000008587219 */ /* 0x100fe20000001209 */
[----:B------:R-:W-:Y:S01]  /*0d90*/  IMAD R28, R7, R24, R4 ;  /* 0x00000018071c7224 */ /* 0x000fe200078e0204 */
[----:B------:R-:W-:Y:S01]  /*0da0*/  SHF.R.U32.HI R0, RZ, R0, R9 ;  /* 0x00000000ff007219 */ /* 0x000fe20000011609 */
[----:B------:R-:W-:Y:S01]  /*0db0*/  IMAD.MOV.U32 R25, RZ, RZ, 0x1 ;  /* 0x00000001ff197424 */ /* 0x000fe200078e00ff */
[----:B------:R-:W-:-:S03]  /*0dc0*/  IADD3 R5, P0, RZ, -R88, RZ ;  /* 0x80000058ff057210 */ /* 0x000fc60007f1e0ff */
[----:B------:R-:W1:Y:S02]  /*0dd0*/  LDC R6, c[0x0][0x618] ;  /* 0x00018600ff067b82 */ /* 0x000e640000000800 */
[----:B------:R-:W-:-:S04]  /*0de0*/  IMAD.X R9, RZ, RZ, ~R0, P0 ;  /* 0x000000ffff097224 */ /* 0x000fc800000e0e00 */
[-C--:B------:R-:W-:Y:S02]  /*0df0*/  IMAD R0, R9, R26.reuse, RZ ;  /* 0x0000001a09007224 */ /* 0x080fe400078e02ff */
[----:B------:R-:W2:Y:S01]  /*0e00*/  LDC R11, c[0x0][0x608] ;  /* 0x00018200ff0b7b82 */ /* 0x000ea20000000800 */
[----:B------:R-:W-:-:S04]  /*0e10*/  IMAD.WIDE.U32 R8, R5, R26, R16 ;  /* 0x0000001a05087225 */ /* 0x000fc800078e0010 */
[----:B------:R-:W-:-:S03]  /*0e20*/  IMAD R5, R5, R27, R0 ;  /* 0x0000001b05057224 */ /* 0x000fc600078e0200 */
[----:B------:R-:W3:Y:S01]  /*0e30*/  LDC R12, c[0x0][0x658] ;  /* 0x00019600ff0c7b82 */ /* 0x000ee20000000800 */
[----:B0-----:R-:W-:Y:S01]  /*0e40*/  ISETP.NE.U32.AND P0, PT, R20, RZ, PT ;  /* 0x000000ff1400720c */ /* 0x001fe20003f05070 */
[----:B------:R-:W-:Y:S02]  /*0e50*/  IMAD.IADD R5, R9, 0x1, R5 ;  /* 0x0000000109057824 */ /* 0x000fe400078e0205 */
[----:B------:R-:W-:Y:S01]  /*0e60*/  IMAD.MOV.U32 R9, RZ, RZ, -0x1 ;  /* 0xffffffffff097424 */ /* 0x000fe200078e00ff */
[----:B------:R-:W-:-:S03]  /*0e70*/  ISETP.NE.AND.EX P0, PT, R21, RZ, PT, P0 ;  /* 0x000000ff1500720c */ /* 0x000fc60003f05300 */
[----:B------:R-:W0:Y:S01]  /*0e80*/  LDC R15, c[0x0][0x600] ;  /* 0x00018000ff0f7b82 */ /* 0x000e220000000800 */
[-CC-:B-1----:R-:W-:Y:S02]  /*0e90*/  SHF.R.U64 R13, R8, R6.reuse, R5.reuse ;  /* 0x00000006080d7219 */ /* 0x182fe40000001205 */
[----:B------:R-:W-:-:S05]  /*0ea0*/  SHF.R.U32.HI R0, RZ, R6, R5 ;  /* 0x00000006ff007219 */ /* 0x000fca0000011605 */
[----:B------:R-:W1:Y:S01]  /*0eb0*/  LDC R14, c[0x0][0x648] ;  /* 0x00019200ff0e7b82 */ /* 0x000e620000000800 */
[-CC-:B--2---:R-:W-:Y:S02]  /*0ec0*/  SHF.R.U64 R29, R13, R11.reuse, R0.reuse ;  /* 0x0000000b0d1d7219 */ /* 0x184fe40000001200 */
[----:B------:R-:W-:-:S05]  /*0ed0*/  SHF.R.U32.HI R5, RZ, R11, R0 ;  /* 0x0000000bff057219 */ /* 0x000fca0000011600 */
[----:B------:R-:W2:Y:S01]  /*0ee0*/  LDC R26, c[0x0][0x638] ;  /* 0x00018e00ff1a7b82 */ /* 0x000ea20000000800 */
[-CC-:B---3--:R-:W-:Y:S02]  /*0ef0*/  SHF.R.U64 R24, R29, R12.reuse, R5.reuse ;  /* 0x0000000c1d187219 */ /* 0x188fe40000001205 */
[-C--:B------:R-:W-:Y:S02]  /*0f00*/  SHF.L.U32 R0, R9, R12.reuse, RZ ;  /* 0x0000000c09007219 */ /* 0x080fe400000006ff */
[----:B------:R-:W-:Y:S01]  /*0f10*/  SHF.R.U32.HI R5, RZ, R12, R5 ;  /* 0x0000000cff057219 */ /* 0x000fe20000011605 */
[----:B------:R-:W-:Y:S01]  /*0f20*/  IMAD.MOV.U32 R4, RZ, RZ, R24 ;  /* 0x000000ffff047224 */ /* 0x000fe200078e0018 */
[----:B------:R-:W-:Y:S01]  /*0f30*/  LOP3.LUT R10, RZ, R0, RZ, 0x33, !PT ;  /* 0x00000000ff0a7212 */ /* 0x000fe200078e33ff */
[----:B------:R-:W3:Y:S01]  /*0f40*/  LDC R27, c[0x0][0x610] ;  /* 0x00018400ff1b7b82 */ /* 0x000ee20000000800 */
[----:B------:R-:W-:Y:S05]  /*0f50*/  @!P0 BRA `(.L_x_11) ;  /* 0x0000000000288947 */ /* 0x000fea0003800000 */
[----:B------:R-:W4:Y:S02]  /*0f60*/  LDC R9, c[0x0][0x64c] ;  /* 0x00019300ff097b82 */ /* 0x000f240000000800 */
[----:B----4-:R-:W-:-:S05]  /*0f70*/  IADD3 R9, P0, R24, R9, RZ ;  /* 0x0000000918097210 */ /* 0x010fca0007f1e0ff */
        /* <DEDUP_REMOVED lines=8> */
.L_x_11:
[----:B-1----:R-:W-:Y:S01]  /*1000*/  SHF.R.U64 R4, R4, R14, R5 ;  /* 0x0000000e04047219 */ /* 0x002fe20000001205 */
[----:B0-----:R-:W-:Y:S01]  /*1010*/  VIADD R6, R15, 0xffffffff ;  /* 0xffffffff0f067836 */ /* 0x001fe20000000000 */
[----:B------:R-:W-:Y:S02]  /*1020*/  SHF.L.U32 R0, R25, R12, RZ ;  /* 0x0000000c19007219 */ /* 0x000fe400000006ff */
[----:B------:R-:W-:Y:S01]  /*1030*/  LOP3.LUT R5, R29, R10, RZ, 0xc0, !PT ;  /* 0x0000000a1d057212 */ /* 0x000fe200078ec0ff */
[----:B------:R-:W-:Y:S01]  /*1040*/  IMAD.MOV R7, RZ, RZ, -R4 ;  /* 0x000000ffff077224 */ /* 0x000fe200078e0a04 */
[----:B------:R-:W-:Y:S02]  /*1050*/  SEL R3, R3, R28, !P1 ;  /* 0x0000001c03037207 */ /* 0x000fe40004800000 */
[----:B------:R-:W-:Y:S01]  /*1060*/  LOP3.LUT R6, R13, R6, RZ, 0xc0, !PT ;  /* 0x000000060d067212 */ /* 0x000fe200078ec0ff */
[----:B------:R-:W-:Y:S02]  /*1070*/  IMAD R4, R0, R4, R5 ;  /* 0x0000000400047224 */ /* 0x000fe400078e0205 */
[----:B--2---:R-:W-:-:S02]  /*1080*/  IMAD R0, R7, R26, R24 ;  /* 0x0000001a07007224 */ /* 0x004fc400078e0218 */
[----:B---3--:R-:W-:Y:S02]  /*1090*/  IMAD R3, R4, R27, R3 ;  /* 0x0000001b04037224 */ /* 0x008fe400078e0203 */
[----:B------:R-:W-:Y:S02]  /*10a0*/  IMAD R92, R0, R15, R6 ;  /* 0x0000000f005c7224 */ /* 0x000fe400078e0206 */
[----:B------:R-:W-:-:S03]  /*10b0*/  IMAD.MOV.U32 R4, RZ, RZ, 0x1 ;  /* 0x00000001ff047424 */ /* 0x000fc600078e00ff */
[----:B------:R-:W-:Y:S02]  /*10c0*/  SEL R93, R92, R3, !P1 ;  /* 0x000000035c5d7207 */ /* 0x000fe40004800000 */
[----:B------:R-:W-:Y:S02]  /*10d0*/  PRMT R0, R4, 0x7610, R0 ;  /* 0x0000761004007816 */ /* 0x000fe40000000000 */
[----:B------:R-:W-:-:S07]  /*10e0*/  SEL R92, R3, R92, !P1 ;  /* 0x0000005c035c7207 */ /* 0x000fce0004800000 */
.L_x_9:
[----:B------:R-:W-:-:S08]  /*10f0*/  NOP ;  /* 0x0000000000007918 */ /* 0x000fd00000000000 */
[----:B------:R-:W0:Y:S02]  /*1100*/  USETMAXREG.TRY_ALLOC.CTAPOOL UP0, 0xe8 ;  /* 0x000000e8000079c8 */ /* 0x000e240008000600 */
[----:B0-----:R-:W-:-:S13]  /*1110*/  PLOP3.LUT P0, PT, PT, PT, UP0, 0x80, 0x0 ;  /* 0x000000000000781c */ /* 0x001fda0003f0f008 */
[----:B------:R-:W-:Y:S05]  /*1120*/  @!P0 BRA `(.L_x_9) ;  /* 0xfffffffc00f08947 */ /* 0x000fea000383ffff */
[----:B------:R-:W-:Y:S01]  /*1130*/  ULDC.64 UR4, c[0x0][0x598] ;  /* 0x0001660000047ab9 */ /* 0x000fe20000000a00 */
[----:B------:R-:W-:Y:S01]  /*1140*/  ULDC.64 UR36, c[0x0][0x208] ;  /* 0x0000820000247ab9 */ /* 0x000fe20000000a00 */
[----:B------:R-:W-:-:S04]  /*1150*/  ISETP.NE.U32.AND P0, PT, RZ, UR4, PT ;  /* 0x00000004ff007c0c */ /* 0x000fc8000bf05070 */
[----:B------:R-:W-:-:S13]  /*1160*/  ISETP.NE.AND.EX P0, PT, RZ, UR5, PT, P0 ;  /* 0x00000005ff007c0c */ /* 0x000fda000bf05300 */
[----:B------:R-:W-:Y:S05]  /*1170*/  @!P0 BRA `(.L_x_12) ;  /* 0x00000000001c8947 */ /* 0x000fea0003800000 */
[----:B------:R-:W0:Y:S02]  /*1180*/  LDC.64 R4, c[0x0][0x598] ;  /* 0x00016600ff047b82 */ /* 0x000e240000000a00 */
[----:B0-----:R-:W2:Y:S02]  /*1190*/  LDG.E.64 R4, desc[UR36][R4.64] ;  /* 0x0000002404047981 */ /* 0x001ea4000c1e1b00 */
[----:B--2---:R-:W-:-:S04]  /*11a0*/  ISETP.NE.U32.AND P0, PT, R4, RZ, PT ;  /* 0x000000ff0400720c */ /* 0x004fc80003f05070 */
[----:B------:R-:W-:-:S13]  /*11b0*/  ISETP.NE.AND.EX P0, PT, R5, RZ, PT, P0 ;  /* 0x000000ff0500720c */ /* 0x000fda0003f05300 */
[----:B------:R-:W-:Y:S05]  /*11c0*/  @!P0 BRA `(.L_x_12) ;  /* 0x0000000000088947 */ /* 0x000fea0003800000 */
[----:B------:R0:W5:Y:S01]  /*11d0*/  LD.E R89, desc[UR36][R4.64] ;  /* 0x0000002404597980 */ /* 0x000162000c101900 */
[----:B------:R-:W-:Y:S05]  /*11e0*/  BRA `(.L_x_13) ;  /* 0x0000000000247947 */ /* 0x000fea0003800000 */
.L_x_12:
[----:B------:R-:W-:Y:S02]  /*11f0*/  ULDC.64 UR4, c[0x0][0x588] ;  /* 0x0001620000047ab9 */ /* 0x000fe40000000a00 */
[----:B------:R-:W-:-:S04]  /*1200*/  ISETP.NE.U32.AND P0, PT, RZ, UR4, PT ;  /* 0x00000004ff007c0c */ /* 0x000fc8000bf05070 */
[----:B------:R-:W-:-:S13]  /*1210*/  ISETP.NE.AND.EX P0, PT, RZ, UR5, PT, P0 ;  /* 0x00000005ff007c0c */ /* 0x000fda000bf05300 */
[----:B------:R-:W-:Y:S05]  /*1220*/  @!P0 BRA `(.L_x_14) ;  /* 0x00000000000c8947 */ /* 0x000fea0003800000 */
[----:B------:R-:W0:Y:S02]  /*1230*/  LDC.64 R4, c[0x0][0x588] ;  /* 0x00016200ff047b82 */ /* 0x000e240000000a00 */
[----:B0-----:R1:W5:Y:S01]  /*1240*/  LDG.E R89, desc[UR36][R4.64] ;  /* 0x0000002404597981 */ /* 0x001362000c1e1900 */
[----:B------:R-:W-:Y:S05]  /*1250*/  BRA `(.L_x_13) ;  /* 0x0000000000087947 */ /* 0x000fea0003800000 */
.L_x_14:
[----:B------:R-:W-:Y:S02]  /*1260*/  ULDC UR4, c[0x0][0x580] ;  /* 0x0001600000047ab9 */ /* 0x000fe40000000800 */
[----:B------:R-:W-:-:S07]  /*1270*/  IMAD.U32 R89, RZ, RZ, UR4 ;  /* 0x00000004ff597e24 */ /* 0x000fce000f8e00ff */
.L_x_13:
[----:B------:R-:W-:Y:S02]  /*1280*/  ULDC.64 UR4, c[0x0][0x5a0] ;  /* 0x0001680000047ab9 */ /* 0x000fe40000000a00 */
[----:B------:R-:W-:-:S04]  /*1290*/  ISETP.NE.U32.AND P0, PT, RZ, UR4, PT ;  /* 0x00000004ff007c0c */ /* 0x000fc8000bf05070 */
[----:B------:R-:W-:-:S13]  /*12a0*/  ISETP.NE.AND.EX P0, PT, RZ, UR5, PT, P0 ;  /* 0x00000005ff007c0c */ /* 0x000fda000bf05300 */
[----:B------:R-:W-:Y:S05]  /*12b0*/  @!P0 BRA `(.L_x_15) ;  /* 0x00000000001c8947 */ /* 0x000fea0003800000 */
[----:B01----:R-:W0:Y:S02]  /*12c0*/  LDC.64 R4, c[0x0][0x5a0] ;  /* 0x00016800ff047b82 */ /* 0x003e240000000a00 */
[----:B0-----:R-:W2:Y:S02]  /*12d0*/  LDG.E.64 R4, desc[UR36][R4.64] ;  /* 0x0000002404047981 */ /* 0x001ea4000c1e1b00 */
[----:B--2---:R-:W-:-:S04]  /*12e0*/  ISETP.NE.U32.AND P0, PT, R4, RZ, PT ;  /* 0x000000ff0400720c */ /* 0x004fc80003f05070 */
[----:B------:R-:W-:-:S13]  /*12f0*/  ISETP.NE.AND.EX P0, PT, R5, RZ, PT, P0 ;  /* 0x000000ff0500720c */ /* 0x000fda0003f05300 */
[----:B------:R-:W-:Y:S05]  /*1300*/  @!P0 BRA `(.L_x_15) ;  /* 0x0000000000088947 */ /* 0x000fea0003800000 */
[----:B------:R0:W5:Y:S01]  /*1310*/  LD.E R90, desc[UR36][R4.64] ;  /* 0x00000024045a7980 */ /* 0x000162000c101900 */
[----:B------:R-:W-:Y:S05]  /*1320*/  BRA `(.L_x_16) ;  /* 0x0000000000247947 */ /* 0x000fea0003800000 */
.L_x_15:
[----:B------:R-:W-:Y:S02]  /*1330*/  ULDC.64 UR4, c[0x0][0x590] ;  /* 0x0001640000047ab9 */ /* 0x000fe40000000a00 */
[----:B------:R-:W-:-:S04]  /*1340*/  ISETP.NE.U32.AND P0, PT, RZ, UR4, PT ;  /* 0x00000004ff007c0c */ /* 0x000fc8000bf05070 */
[----:B------:R-:W-:-:S13]  /*1350*/  ISETP.NE.AND.EX P0, PT, RZ, UR5, PT, P0 ;  /* 0x00000005ff007c0c */ /* 0x000fda000bf05300 */
[----:B------:R-:W-:Y:S05]  /*1360*/  @!P0 BRA `(.L_x_17) ;  /* 0x00000000000c8947 */ /* 0x000fea0003800000 */
[----:B------:R-:W2:Y:S02]  /*1370*/  LDC.64 R90, c[0x0][0x590] ;  /* 0x00016400ff5a7b82 */ /* 0x000ea40000000a00 */
[----:B--2---:R2:W5:Y:S01]  /*1380*/  LDG.E R90, desc[UR36][R90.64] ;  /* 0x000000245a5a7981 */ /* 0x004562000c1e1900 */
[----:B------:R-:W-:Y:S05]  /*1390*/  BRA `(.L_x_16) ;  /* 0x0000000000087947 */ /* 0x000fea0003800000 */
.L_x_17:
[----:B------:R-:W-:Y:S02]  /*13a0*/  ULDC UR4, c[0x0][0x584] ;  /* 0x0001610000047ab9 */ /* 0x000fe40000000800 */
[----:B------:R-:W-:-:S07]  /*13b0*/  IMAD.U32 R90, RZ, RZ, UR4 ;  /* 0x00000004ff5a7e24 */ /* 0x000fce000f8e00ff */
.L_x_16:
[----:B------:R-:W-:-:S13]  /*13c0*/  LOP3.LUT P0, RZ, R0, 0xff, RZ, 0xc0, !PT ;  /* 0x000000ff00ff7812 */ /* 0x000fda000780c0ff */
[----:B------:R-:W-:Y:S05]  /*13d0*/  @!P0 EXIT ;  /* 0x000000000000894d */ /* 0x000fea0003800000 */
[----:B------:R-:W-:Y:S01]  /*13e0*/  ULDC UR4, c[0x0][0x28c] ;  /* 0x0000a30000047ab9 */ /* 0x000fe20000000800 */
[----:B------:R-:W-:Y:S01]  /*13f0*/  UMOV UR38, URZ ;  /* 0x0000003f00267c82 */ /* 0x000fe20008000000 */
[----:B------:R-:W-:Y:S01]  /*1400*/  UIADD3 UR4, UR4, 0x1f, URZ ;  /* 0x0000001f04047890 */ /* 0x000fe2000fffe03f */
[----:B------:R-:W-:-:S03]  /*1410*/  UMOV UR39, URZ ;  /* 0x0000003f00277c82 */ /* 0x000fc60008000000 */
[----:B------:R-:W-:-:S04]  /*1420*/  USHF.R.S32.HI UR5, URZ, 0x1f, UR4 ;  /* 0x0000001f3f057899 */ /* 0x000fc80008011404 */
[----:B------:R-:W-:-:S04]  /*1430*/  ULEA.HI UR5, UR5, UR4, URZ, 0x5 ;  /* 0x0000000405057291 */ /* 0x000fc8000f8f283f */
[----:B------:R-:W-:-:S12]  /*1440*/  USHF.R.S32.HI UR40, URZ, 0x5, UR5 ;  /* 0x000000053f287899 */ /* 0x000fd80008011405 */
.L_x_169:
[----:B------:R-:W-:Y:S01]  /*1450*/  LOP3.LUT R0, R18, 0x80, RZ, 0xc0, !PT ;  /* 0x0000008012007812 */ /* 0x000fe200078ec0ff */
[----:B------:R-:W3:Y:S01]  /*1460*/  S2UR UR7, SR_CgaCtaId ;  /* 0x00000000000779c3 */ /* 0x000ee20000008800 */
[----:B------:R-:W-:Y:S02]  /*1470*/  UMOV UR6, 0x400 ;  /* 0x0000040000067882 */ /* 0x000fe40000000000 */
[----:B------:R-:W-:-:S06]  /*1480*/  SHF.R.U32.HI R0, RZ, 0x7, R0 ;  /* 0x00000007ff007819 */ /* 0x000fcc0000011600 */
[----:B----4-:R-:W4:Y:S01]  /*1490*/  SHFL.IDX PT, R0, R0, RZ, 0x1f ;  /* 0x00001fff00007589 */ /* 0x010f2200000e0000 */
[----:B---3--:R-:W-:Y:S01]  /*14a0*/  ULEA UR6, UR7, UR6, 0x18 ;  /* 0x0000000607067291 */ /* 0x008fe2000f8ec03f */
[----:B----4-:R-:W-:-:S13]  /*14b0*/  R2UR UR4, R0 ;  /* 0x00000000000472ca */ /* 0x010fda00000e0000 */
[----:B------:R-:W-:-:S04]  /*14c0*/  ULEA.HI UR5, UR4, UR4, URZ, 0x1 ;  /* 0x0000000404057291 */ /* 0x000fc8000f8f083f */
[----:B------:R-:W-:-:S04]  /*14d0*/  ULOP3.LUT UR5, UR5, 0x1ffffe, URZ, 0xc0, !UPT ;  /* 0x001ffffe05057892 */ /* 0x000fc8000f8ec03f */
[----:B------:R-:W-:-:S03]  /*14e0*/  UIADD3 UR5, UR4, -UR5, URZ ;  /* 0x8000000504057290 */ /* 0x000fc6000fffe03f */
[----:B------:R-:W-:Y:S01]  /*14f0*/  ULDC UR4, c[0x0][0x28c] ;  /* 0x0000a30000047ab9 */ /* 0x000fe20000000800 */
[----:B------:R-:W-:Y:S01]  /*1500*/  ULEA UR5, UR5, UR6, 0xb ;  /* 0x0000000605057291 */ /* 0x000fe2000f8e583f */
[----:B------:R-:W-:-:S03]  /*1510*/  ISETP.LT.AND P0, PT, RZ, UR4, PT ;  /* 0x00000004ff007c0c */ /* 0x000fc6000bf01270 */
[----:B------:R-:W-:-:S04]  /*1520*/  UIADD3 UR5, UR5, 0x280, URZ ;  /* 0x0000028005057890 */ /* 0x000fc8000fffe03f */
[----:B------:R-:W-:-:S04]  /*1530*/  USHF.R.U32.HI UR5, URZ, 0x4, UR5 ;  /* 0x000000043f057899 */ /* 0x000fc80008011605 */
[----:B------:R-:W-:-:S04]  /*1540*/  ULOP3.LUT UR5, UR5, 0x3fff, URZ, 0xc0, !UPT ;  /* 0x00003fff05057892 */ /* 0x000fc8000f8ec03f */
[----:B------:R-:W-:Y:S01]  /*1550*/  ULOP3.LUT UR41, UR5, 0x10000, URZ, 0xfc, !UPT ;  /* 0x0001000005297892 */ /* 0x000fe2000f8efc3f */
[----:B01----:R-:W-:Y:S11]  /*1560*/  @P0 BRA `(.L_x_18) ;  /* 0x0000000000400947 */ /* 0x003ff60003800000 */
[----:B------:R-:W-:Y:S01]  /*1570*/  MOV R0, 0x0 ;  /* 0x0000000000007802 */ /* 0x000fe20000000f00 */
[----:B------:R-:W-:Y:S01]  /*1580*/  ULDC.64 UR4, c[0x4][0x68] ;  /* 0x01001a0000047ab9 */ /* 0x000fe20000000a00 */
[----:B------:R-:W-:Y:S01]  /*1590*/  ULDC.64 UR6, c[0x4][0x8] ;  /* 0x0100020000067ab9 */ /* 0x000fe20000000a00 */
[----:B01----:R-:W-:Y:S01]  /*15a0*/  IMAD.U32 R4, RZ, RZ, UR4 ;  /* 0x00000004ff047e24 */ /* 0x003fe2000f8e00ff */
[----:B------:R0:W1:Y:S01]  /*15b0*/  LDC.64 R14, c[0x4][R0] ;  /* 0x01000000000e7b82 */ /* 0x0000620000000a00 */
[----:B------:R-:W-:Y:S01]  /*15c0*/  IMAD.U32 R5, RZ, RZ, UR5 ;  /* 0x00000005ff057e24 */ /* 0x000fe2000f8e00ff */
[----:B------:R-:W-:Y:S01]  /*15d0*/  ULDC.64 UR4, c[0x4][0x70] ;  /* 0x01001c0000047ab9 */ /* 0x000fe20000000a00 */
[----:B------:R-:W-:Y:S02]  /*15e0*/  IMAD.U32 R10, RZ, RZ, UR6 ;  /* 0x00000006ff0a7e24 */ /* 0x000fe4000f8e00ff */
[----:B------:R-:W-:Y:S02]  /*15f0*/  IMAD.U32 R6, RZ, RZ, UR4 ;  /* 0x00000004ff067e24 */ /* 0x000fe4000f8e00ff */
[----:B------:R-:W-:-:S02]  /*1600*/  IMAD.U32 R7, RZ, RZ, UR5 ;  /* 0x00000005ff077e24 */ /* 0x000fc4000f8e00ff */
[----:B------:R-:W-:Y:S02]  /*1610*/  IMAD.U32 R11, RZ, RZ, UR7 ;  /* 0x00000007ff0b7e24 */ /* 0x000fe4000f8e00ff */
[----:B------:R-:W-:Y:S02]  /*1620*/  IMAD.MOV.U32 R8, RZ, RZ, 0x1e1 ;  /* 0x000001e1ff087424 */ /* 0x000fe400078e00ff */
[----:B------:R-:W-:Y:S02]  /*1630*/  IMAD.MOV.U32 R12, RZ, RZ, 0x1 ;  /* 0x00000001ff0c7424 */ /* 0x000fe400078e00ff */
[----:B0-----:R-:W-:-:S07]  /*1640*/  IMAD.MOV.U32 R13, RZ, RZ, RZ ;  /* 0x000000ffff0d7224 */ /* 0x001fce00078e00ff */
[----:B------:R-:W-:-:S07]  /*1650*/  LEPC R20, `(.L_x_18) ;  /* 0x000000001014794e */ /* 0x000fce0000000000 */
[----:B-12--5:R-:W-:Y:S05]  /*1660*/  CALL.ABS.NOINC R14 ;  /* 0x000000000e007343 */ /* 0x026fea0003c00000 */
.L_x_18:
[----:B------:R-:W-:-:S04]  /*1670*/  LOP3.LUT R0, R19, 0x1, RZ, 0xfc, !PT ;  /* 0x0000000113007812 */ /* 0x000fc800078efcff */
[----:B------:R-:W-:-:S13]  /*1680*/  ISETP.NE.AND P0, PT, R0, 0x3, PT ;  /* 0x000000030000780c */ /* 0x000fda0003f05270 */
[----:B------:R-:W-:Y:S05]  /*1690*/  @!P0 BRA `(.L_x_19) ;  /* 0x0000000000048947 */ /* 0x000fea0003800000 */
[----:B------:R-:W-:Y:S01]  /*16a0*/  BPT.TRAP 0x1 ;  /* 0x000000040000795c */ /* 0x000fe20000300000 */
.L_x_19:
[----:B------:R-:W3:Y:S01]  /*16b0*/  S2UR UR5, SR_CgaCtaId ;  /* 0x00000000000579c3 */ /* 0x000ee20000008800 */
[----:B------:R-:W-:Y:S01]  /*16c0*/  UMOV UR4, 0x400 ;  /* 0x0000040000047882 */ /* 0x000fe20000000000 */
[----:B------:R-:W-:Y:S02]  /*16d0*/  IMAD.U32 R0, RZ, RZ, UR38 ;  /* 0x00000026ff007e24 */ /* 0x000fe4000f8e00ff */
[----:B------:R-:W-:-:S03]  /*16e0*/  IMAD.U32 R3, RZ, RZ, UR39 ;  /* 0x00000027ff037e24 */ /* 0x000fc6000f8e00ff */
[----:B------:R-:W-:Y:S01]  /*16f0*/  SHF.L.U32 R0, R0, 0x1f, RZ ;  /* 0x0000001f00007819 */ /* 0x000fe200000006ff */
[----:B---3--:R-:W-:-:S06]  /*1700*/  ULEA UR4, UR5, UR4, 0x18 ;  /* 0x0000000405047291 */ /* 0x008fcc000f8ec03f */
[----:B------:R-:W-:-:S04]  /*1710*/  IMAD.U32 R6, RZ, RZ, UR4 ;  /* 0x00000004ff067e24 */ /* 0x000fc8000f8e00ff */
[----:B------:R-:W-:-:S04]  /*1720*/  IMAD R3, R3, 0x8, R6 ;  /* 0x0000000803037824 */ /* 0x000fc800078e0206 */
[----:B------:R3:W4:Y:S01]  /*1730*/  SYNCS.PHASECHK.TRANS64.TRYWAIT P1, [R3+URZ], R0 ;  /* 0x00000000030075a7 */ /* 0x000722000802017f */
[----:B------:R-:W-:Y:S05]  /*1740*/  @!P0 BRA `(.L_x_20) ;  /* 0x0000000000048947 */ /* 0x000fea0003800000 */
[----:B------:R-:W-:Y:S01]  /*1750*/  BPT.TRAP 0x1 ;  /* 0x000000040000795c */ /* 0x000fe20000300000 */
.L_x_20:
[----:B----4-:R-:W-:Y:S05]  /*1760*/  @P1 BRA `(.L_x_21) ;  /* 0x0000000000081947 */ /* 0x010fea0003800000 */
[----:B------:R-:W4:Y:S02]  /*1770*/  SYNCS.PHASECHK.TRANS64.TRYWAIT P1, [R3+URZ], R0 ;  /* 0x00000000030075a7 */ /* 0x000f24000802017f */
[----:B----4-:R-:W-:Y:S05]  /*1780*/  @!P1 BRA `(.L_x_22) ;  /* 0x0000006000e49947 */ /* 0x010fea0003800000 */
.L_x_21:
[----:B------:R-:W-:-:S04]  /*1790*/  UISETP.LT.AND UP0, UPT, UR40, 0x1, UPT ;  /* 0x000000012800788c */ /* 0x000fc8000bf01270 */
[----:B------:R-:W-:-:S06]  /*17a0*/  USEL UR4, UR40, 0x1, UP0 ;  /* 0x0000000128047887 */ /* 0x000fcc0008000000 */
[----:B---34-:R-:W-:Y:S01]  /*17b0*/  IMAD.U32 R0, RZ, RZ, UR4 ;  /* 0x00000004ff007e24 */ /* 0x018fe2000f8e00ff */
[----:B------:R-:W-:Y:S05]  /*17c0*/  WARPSYNC.ALL ;  /* 0x0000000000007948 */ /* 0x000fea0003800000 */
[----:B------:R-:W-:-:S04]  /*17d0*/  IADD3 R0, -R0, UR40, RZ ;  /* 0x0000002800007c10 */ /* 0x000fc8000fffe1ff */
[----:B------:R-:W-:Y:S02]  /*17e0*/  ISETP.GE.AND P1, PT, R0, 0x1, PT ;  /* 0x000000010000780c */ /* 0x000fe40003f26270 */
[----:B------:R-:W-:Y:S01]  /*17f0*/  R2UR UR4, R6 ;  /* 0x00000000060472ca */ /* 0x000fe200000e0000 */
[----:B------:R-:W-:Y:S01]  /*1800*/  WARPGROUP.ARRIVE ;  /* 0x00000000000079c5 */ /* 0x000fe20000000000 */
[----:B------:R-:W-:Y:S01]  /*1810*/  UMOV UR5, 0xc0000010 ;  /* 0xc000001000057882 */ /* 0x000fe20000000000 */
[----:B------:R-:W-:-:S10]  /*1820*/  UMOV UR7, 0xc0000010 ;  /* 0xc000001000077882 */ /* 0x000fd40000000000 */
[----:B------:R-:W-:-:S04]  /*1830*/  UIADD3 UR4, UR4, 0x2c280, URZ ;  /* 0x0002c28004047890 */ /* 0x000fc8000fffe03f */
[----:B------:R-:W-:-:S04]  /*1840*/  USHF.R.U32.HI UR4, URZ, 0x4, UR4 ;  /* 0x000000043f047899 */ /* 0x000fc80008011604 */
[----:B------:R-:W-:-:S04]  /*1850*/  ULOP3.LUT UR4, UR4, 0x3fff, URZ, 0xc0, !UPT ;  /* 0x00003fff04047892 */ /* 0x000fc8000f8ec03f */
[----:B------:R-:W-:Y:S02]  /*1860*/  ULOP3.LUT UR10, UR4, 0x10000, URZ, 0xfc, !UPT ;  /* 0x00010000040a7892 */ /* 0x000fe4000f8efc3f */
[----:B------:R-:W-:Y:S02]  /*1870*/  ULEA UR4, UR39, UR41, 0x9 ;  /* 0x0000002927047291 */ /* 0x000fe4000f8e483f */
[----:B------:R-:W-:Y:S02]  /*1880*/  ULEA UR6, UR39, UR10, 0x7 ;  /* 0x0000000a27067291 */ /* 0x000fe4000f8e383f */
[----:B------:R-:W-:-:S07]  /*1890*/  UIADD3 UR8, UR4, 0x100, URZ ;  /* 0x0000010004087890 */ /* 0x000fce000fffe03f */
[----:B------:R-:W-:Y:S01]  /*18a0*/  IGMMA.64x64x32.S8.S8 R56, gdesc[UR4], RZ, !UPT, gsb0 ;  /* 0x01e00000043879f1 */ /* 0x000fe2000c0410ff */
[----:B------:R-:W-:Y:S01]  /*18b0*/  UMOV UR4, UR8 ;  /* 0x0000000800047c82 */ /* 0x000fe20008000000 */
[----:B------:R-:W-:Y:S01]  /*18c0*/  UMOV UR5, 0xc0000010 ;  /* 0xc000001000057882 */ /* 0x000fe20000000000 */
[----:B------:R-:W-:Y:S02]  /*18d0*/  WARPGROUP.DEPBAR.LE gsb0, 0x0 ;  /* 0x00008000000079c5 */ /* 0x000fe40000010000 */
[----:B------:R-:W-:-:S06]  /*18e0*/  WARPGROUP.ARRIVE ;  /* 0x00000000000079c5 */ /* 0x000fcc0000000000 */
[----:B------:R-:W-:Y:S03]  /*18f0*/  IGMMA.64x64x32.S8.S8 R24, gdesc[UR4], RZ, !UPT, gsb0 ;  /* 0x01e00000041879f1 */ /* 0x000fe6000c0410ff */
[----:B------:R-:W-:Y:S02]  /*1900*/  WARPGROUP.DEPBAR.LE gsb0, 0x0 ;  /* 0x00008000000079c5 */ /* 0x000fe40000010000 */
[----:B------:R-:W-:Y:S05]  /*1910*/  @!P1 BRA `(.L_x_23) ;  /* 0x0000000000e09947 */ /* 0x000fea0003800000 */
[----:B------:R-:W-:Y:S02]  /*1920*/  UIADD3 UR4, UR39, 0x1, URZ ;  /* 0x0000000127047890 */ /* 0x000fe4000fffe03f */
[----:B------:R-:W-:Y:S02]  /*1930*/  IMAD.U32 R3, RZ, RZ, UR39 ;  /* 0x00000027ff037e24 */ /* 0x000fe4000f8e00ff */
[----:B------:R-:W-:-:S04]  /*1940*/  UISETP.NE.AND UP0, UPT, UR4, 0x16, UPT ;  /* 0x000000160400788c */ /* 0x000fc8000bf05270 */
[----:B------:R-:W-:Y:S02]  /*1950*/  USEL UR5, URZ, 0x1, UP0 ;  /* 0x000000013f057887 */ /* 0x000fe40008000000 */
[----:B------:R-:W-:Y:S02]  /*1960*/  USEL UR8, UR4, URZ, UP0 ;  /* 0x0000003f04087287 */ /* 0x000fe40008000000 */
[----:B------:R-:W-:-:S06]  /*1970*/  ULOP3.LUT UR5, UR38, UR5, URZ, 0x3c, !UPT ;  /* 0x0000000526057292 */ /* 0x000fcc000f8e3c3f */
[----:B------:R-:W-:-:S07]  /*1980*/  IMAD.U32 R7, RZ, RZ, UR5 ;  /* 0x00000005ff077e24 */ /* 0x000fce000f8e00ff */
.L_x_30:
[----:B------:R-:W-:Y:S05]  /*1990*/  @!P0 BRA `(.L_x_24) ;  /* 0x0000000000048947 */ /* 0x000fea0003800000 */
[----:B------:R-:W-:Y:S01]  /*19a0*/  BPT.TRAP 0x1 ;  /* 0x000000040000795c */ /* 0x000fe20000300000 */
.L_x_24:
[----:B------:R-:W3:Y:S01]  /*19b0*/  S2UR UR5, SR_CgaCtaId ;  /* 0x00000000000579c3 */ /* 0x000ee20000008800 */
[----:B------:R-:W-:Y:S01]  /*19c0*/  UMOV UR4, 0x400 ;  /* 0x0000040000047882 */ /* 0x000fe20000000000 */
[----:B01----:R-:W-:Y:S01]  /*19d0*/  IMAD.U32 R5, RZ, RZ, UR8 ;  /* 0x00000008ff057e24 */ /* 0x003fe2000f8e00ff */
[----:B------:R-:W-:Y:S01]  /*19e0*/  SHF.L.U32 R4, R7, 0x1f, RZ ;  /* 0x0000001f07047819 */ /* 0x000fe200000006ff */
[----:B---3--:R-:W-:-:S06]  /*19f0*/  ULEA UR4, UR5, UR4, 0x18 ;  /* 0x0000000405047291 */ /* 0x008fcc000f8ec03f */
[----:B------:R-:W-:-:S04]  /*1a00*/  IMAD.U32 R6, RZ, RZ, UR4 ;  /* 0x00000004ff067e24 */ /* 0x000fc8000f8e00ff */
[----:B------:R-:W-:-:S04]  /*1a10*/  IMAD R5, R5, 0x8, R6 ;  /* 0x0000000805057824 */ /* 0x000fc800078e0206 */
[----:B------:R0:W1:Y:S01]  /*1a20*/  SYNCS.PHASECHK.TRANS64.TRYWAIT P1, [R5+URZ], R4 ;  /* 0x00000004050075a7 */ /* 0x000062000802017f */
[----:B------:R-:W-:Y:S05]  /*1a30*/  @!P0 BRA `(.L_x_25) ;  /* 0x0000000000048947 */ /* 0x000fea0003800000 */
[----:B------:R-:W-:Y:S01]  /*1a40*/  BPT.TRAP 0x1 ;  /* 0x000000040000795c */ /* 0x000fe20000300000 */
.L_x_25:
[----:B-1----:R-:W-:Y:S05]  /*1a50*/  @P1 BRA `(.L_x_26) ;  /* 0x0000000000081947 */ /* 0x002fea0003800000 */
[----:B------:R-:W1:Y:S02]  /*1a60*/  SYNCS.PHASECHK.TRANS64.TRYWAIT P1, [R5+URZ], R4 ;  /* 0x00000004050075a7 */ /* 0x000e64000802017f */
[----:B-1----:R-:W-:Y:S05]  /*1a70*/  @!P1 BRA `(.L_x_27) ;  /* 0x00000060003c9947 */ /* 0x002fea0003800000 */
.L_x_26:
[----:B------:R-:W-:Y:S01]  /*1a80*/  ULEA UR6, UR8, UR10, 0x7 ;  /* 0x0000000a08067291 */ /* 0x000fe2000f8e383f */
[----:B------:R-:W-:Y:S01]  /*1a90*/  WARPGROUP.ARRIVE ;  /* 0x00000000000079c5 */ /* 0x000fe20000000000 */
[----:B------:R-:W-:Y:S01]  /*1aa0*/  ULEA UR4, UR8, UR41, 0x9 ;  /* 0x0000002908047291 */ /* 0x000fe2000f8e483f */
[----:B------:R-:W-:Y:S01]  /*1ab0*/  UMOV UR7, 0xc0000010 ;  /* 0xc000001000077882 */ /* 0x000fe20000000000 */
[----:B------:R-:W-:Y:S02]  /*1ac0*/  UMOV UR5, 0xc0000010 ;  /* 0xc000001000057882 */ /* 0x000fe40000000000 */
[----:B------:R-:W-:-:S05]  /*1ad0*/  UIADD3 UR9, UR4, 0x100, URZ ;  /* 0x0000010004097890 */ /* 0x000fca000fffe03f */
[----:B------:R-:W-:Y:S01]  /*1ae0*/  IGMMA.64x64x32.S8.S8 R56, gdesc[UR4], R56, gsb0 ;  /* 0x01e00000043879f1 */ /* 0x000fe20008041038 */
[----:B------:R-:W-:Y:S01]  /*1af0*/  UMOV UR5, 0xc0000010 ;  /* 0xc000001000057882 */ /* 0x000fe20000000000 */
[----:B------:R-:W-:Y:S01]  /*1b00*/  UMOV UR4, UR9 ;  /* 0x0000000900047c82 */ /* 0x000fe20008000000 */
[----:B------:R-:W-:Y:S02]  /*1b10*/  WARPGROUP.DEPBAR.LE gsb0, 0x0 ;  /* 0x00008000000079c5 */ /* 0x000fe40000010000 */
[----:B------:R-:W-:-:S06]  /*1b20*/  WARPGROUP.ARRIVE ;  /* 0x00000000000079c5 */ /* 0x000fcc0000000000 */
[----:B------:R-:W-:Y:S03]  /*1b30*/  IGMMA.64x64x32.S8.S8 R24, gdesc[UR4], R24, gsb0 ;  /* 0x01e00000041879f1 */ /* 0x000fe60008041018 */
[----:B------:R-:W-:Y:S02]  /*1b40*/  WARPGROUP.DEPBAR.LE gsb0, 0x0 ;  /* 0x00008000000079c5 */ /* 0x000fe40000010000 */
[----:B------:R-:W-:Y:S05]  /*1b50*/  @!P0 BRA `(.L_x_28) ;  /* 0x0000000000048947 */ /* 0x000fea0003800000 */
[----:B------:R-:W-:Y:S01]  /*1b60*/  BPT.TRAP 0x1 ;  /* 0x000000040000795c */ /* 0x000fe20000300000 */
.L_x_28:
[----:B------:R-:W-:-:S13]  /*1b70*/  ISETP.NE.AND P1, PT, R23, RZ, PT ;  /* 0x000000ff1700720c */ /* 0x000fda0003f25270 */
[----:B01----:R-:W-:-:S04]  /*1b80*/  @P1 IMAD R4, R3, 0x8, R6 ;  /* 0x0000000803041824 */ /* 0x003fc800078e0206 */
[----:B------:R-:W-:-:S05]  /*1b90*/  @P1 VIADD R5, R4, 0xb0 ;  /* 0x000000b004051836 */ /* 0x000fca0000000000 */
[----:B------:R-:W-:-:S04]  /*1ba0*/  @P1 PRMT R5, R22, 0x654, R5 ;  /* 0x0000065416051816 */ /* 0x000fc80000000005 */
[----:B------:R0:W-:Y:S01]  /*1bb0*/  @P1 SYNCS.ARRIVE.TRANS64.RED.A1T0 RZ, [R5+URZ], RZ ;  /* 0x000000ff05ff19a7 */ /* 0x0001e2000810043f */
[----:B------:R-:W-:-:S13]  /*1bc0*/  ISETP.GT.U32.AND P1, PT, R19, 0x1, PT ;  /* 0x000000011300780c */ /* 0x000fda0003f24070 */
[----:B0-----:R-:W-:Y:S05]  /*1bd0*/  @P1 BRA `(.L_x_29) ;  /* 0x0000000000041947 */ /* 0x001fea0003800000 */
[----:B------:R-:W-:Y:S01]  /*1be0*/  BPT.TRAP 0x1 ;  /* 0x000000040000795c */ /* 0x000fe20000300000 */
.L_x_29:
[----:B------:R-:W-:Y:S01]  /*1bf0*/  UIADD3 UR8, UR8, 0x1, URZ ;  /* 0x0000000108087890 */ /* 0x000fe2000fffe03f */
[C---:B------:R-:W-:Y:S01]  /*1c00*/  ISETP.GT.AND P2, PT, R0.reuse, 0x1, PT ;  /* 0x000000010000780c */ /* 0x040fe20003f44270 */
[----:B------:R-:W-:Y:S02]  /*1c10*/  VIADD R3, R3, 0x1 ;  /* 0x0000000103037836 */ /* 0x000fe40000000000 */
[----:B------:R-:W-:Y:S01]  /*1c20*/  UISETP.NE.AND UP0, UPT, UR8, 0x16, UPT ;  /* 0x000000160800788c */ /* 0x000fe2000bf05270 */
[----:B------:R-:W-:Y:S02]  /*1c30*/  VIADD R0, R0, 0xffffffff ;  /* 0xffffffff00007836 */ /* 0x000fe40000000000 */
[C---:B------:R-:W-:Y:S01]  /*1c40*/  ISETP.NE.AND P1, PT, R3.reuse, 0x16, PT ;  /* 0x000000160300780c */ /* 0x040fe20003f25270 */
[----:B------:R-:W-:Y:S02]  /*1c50*/  USEL UR4, URZ, 0x1, UP0 ;  /* 0x000000013f047887 */ /* 0x000fe40008000000 */
[----:B------:R-:W-:Y:S01]  /*1c60*/  USEL UR8, UR8, URZ, UP0 ;  /* 0x0000003f08087287 */ /* 0x000fe20008000000 */
[----:B------:R-:W-:-:S03]  /*1c70*/  SEL R3, R3, RZ, P1 ;  /* 0x000000ff03037207 */ /* 0x000fc60000800000 */
[----:B------:R-:W-:Y:S01]  /*1c80*/  LOP3.LUT R7, R7, UR4, RZ, 0x3c, !PT ;  /* 0x0000000407077c12 */ /* 0x000fe2000f8e3cff */
[----:B------:R-:W-:Y:S07]  /*1c90*/  @P2 BRA `(.L_x_30) ;  /* 0xfffffffc003c2947 */ /* 0x000fee000383ffff */
.L_x_23:
[----:B------:R-:W3:Y:S02]  /*1ca0*/  LDC R0, c[0x0][0x28c] ;  /* 0x0000a300ff007b82 */ /* 0x000ee40000000800 */
[----:B---3--:R-:W-:-:S13]  /*1cb0*/  ISETP.GE.AND P1, PT, R0, 0x1, PT ;  /* 0x000000010000780c */ /* 0x008fda0003f26270 */
[----:B------:R-:W-:Y:S05]  /*1cc0*/  @!P1 BRA `(.L_x_31) ;  /* 0x0000000000509947 */ /* 0x000fea0003800000 */
[----:B------:R-:W-:Y:S05]  /*1cd0*/  @!P0 BRA `(.L_x_32) ;  /* 0x0000000000048947 */ /* 0x000fea0003800000 */
[----:B------:R-:W-:Y:S01]  /*1ce0*/  BPT.TRAP 0x1 ;  /* 0x000000040000795c */ /* 0x000fe20000300000 */
.L_x_32:
[----:B------:R-:W-:Y:S01]  /*1cf0*/  ISETP.NE.AND P0, PT, R23, RZ, PT ;  /* 0x000000ff1700720c */ /* 0x000fe20003f05270 */
[----:B------:R-:W-:Y:S01]  /*1d00*/  BSSY B0, `(.L_x_33) ;  /* 0x000000e000007945 */ /* 0x000fe20003800000 */
[----:B------:R-:W-:-:S11]  /*1d10*/  ISETP.GT.U32.AND P1, PT, R19, 0x1, PT ;  /* 0x000000011300780c */ /* 0x000fd60003f24070 */
[----:B------:R-:W-:Y:S05]  /*1d20*/  @!P0 BRA `(.L_x_34) ;  /* 0x00000000002c8947 */ /* 0x000fea0003800000 */
[----:B------:R-:W-:-:S04]  /*1d30*/  UISETP.LT.AND UP0, UPT, UR40, 0x1, UPT ;  /* 0x000000012800788c */ /* 0x000fc8000bf01270 */
[----:B------:R-:W-:-:S04]  /*1d40*/  USEL UR6, UR40, 0x1, UP0 ;  /* 0x0000000128067887 */ /* 0x000fc80008000000 */
[----:B------:R-:W-:-:S04]  /*1d50*/  UIADD3 UR6, UR39, UR40, -UR6 ;  /* 0x0000002827067290 */ /* 0x000fc8000fffe806 */
[----:B------:R-:W-:-:S04]  /*1d60*/  UIMAD.WIDE.U32 UR4, UR6, -0x45d1745d, URZ ;  /* 0xba2e8ba3060478a5 */ /* 0x000fc8000f8e003f */
[----:B------:R-:W-:-:S04]  /*1d70*/  USHF.R.U32.HI UR4, URZ, 0x4, UR5 ;  /* 0x000000043f047899 */ /* 0x000fc80008011605 */
[----:B------:R-:W-:-:S06]  /*1d80*/  UIMAD UR6, UR4, -0x16, UR6 ;  /* 0xffffffea040678a4 */ /* 0x000fcc000f8e0206 */
[----:B------:R-:W-:-:S04]  /*1d90*/  IMAD.U32 R3, RZ, RZ, UR6 ;  /* 0x00000006ff037e24 */ /* 0x000fc8000f8e00ff */
[----:B------:R-:W-:-:S04]  /*1da0*/  IMAD R0, R3, 0x8, R6 ;  /* 0x0000000803007824 */ /* 0x000fc800078e0206 */
[----:B------:R-:W-:-:S05]  /*1db0*/  VIADD R3, R0, 0xb0 ;  /* 0x000000b000037836 */ /* 0x000fca0000000000 */
[----:B------:R-:W-:-:S04]  /*1dc0*/  PRMT R3, R22, 0x654, R3 ;  /* 0x0000065416037816 */ /* 0x000fc80000000003 */
[----:B------:R3:W-:Y:S03]  /*1dd0*/  SYNCS.ARRIVE.TRANS64.RED.A1T0 RZ, [R3+URZ], RZ ;  /* 0x000000ff03ff79a7 */ /* 0x0007e6000810043f */
.L_x_34:
[----:B------:R-:W-:Y:S05]  /*1de0*/  BSYNC B0 ;  /* 0x0000000000007941 */ /* 0x000fea0003800000 */
.L_x_33:
[----:B------:R-:W-:Y:S05]  /*1df0*/  @P1 BRA `(.L_x_31) ;  /* 0x0000000000041947 */ /* 0x000fea0003800000 */
[----:B------:R-:W-:Y:S01]  /*1e00*/  BPT.TRAP 0x1 ;  /* 0x000000040000795c */ /* 0x000fe20000300000 */
.L_x_31:
[----:B------:R-:W4:Y:S01]  /*1e10*/  LDC R6, c[0x0][0x288] ;  /* 0x0000a200ff067b82 */ /* 0x000f220000000800 */
[----:B------:R-:W-:Y:S01]  /*1e20*/  IMAD.SHL.U32 R93, R93, 0x40, RZ ;  /* 0x000000405d5d7824 */ /* 0x000fe200078e00ff */
[----:B------:R-:W-:Y:S01]  /*1e30*/  UIADD3 UR39, UR40, UR39, URZ ;  /* 0x0000002728277290 */ /* 0x000fe2000fffe03f */
[--C-:B------:R-:W-:Y:S01]  /*1e40*/  SHF.R.U32.HI R0, RZ, 0x2, R18.reuse ;  /* 0x00000002ff007819 */ /* 0x100fe20000011612 */
[----:B------:R-:W-:Y:S01]  /*1e50*/  IMAD.SHL.U32 R9, R92, 0x100, RZ ;  /* 0x000001005c097824 */ /* 0x000fe200078e00ff */
[C---:B01----:R-:W-:Y:S01]  /*1e60*/  LOP3.LUT R4, R18.reuse, 0x60, RZ, 0xc0, !PT ;  /* 0x0000006012047812 */ /* 0x043fe200078ec0ff */
[----:B------:R-:W-:Y:S01]  /*1e70*/  UISETP.GT.U32.AND UP0, UPT, UR39, 0x15, UPT ;  /* 0x000000152700788c */ /* 0x000fe2000bf04070 */
[----:B------:R-:W-:Y:S01]  /*1e80*/  SHF.R.U32.HI R5, RZ, 0x7, R18 ;  /* 0x00000007ff057819 */ /* 0x000fe20000011612 */
[----:B------:R-:W-:Y:S01]  /*1e90*/  IMAD.SHL.U32 R14, R18, 0x2, RZ ;  /* 0x00000002120e7824 */ /* 0x000fe200078e00ff */
[----:B---3--:R-:W-:Y:S01]  /*1ea0*/  LOP3.LUT R3, R0, 0x7, RZ, 0xc0, !PT ;  /* 0x0000000700037812 */ /* 0x008fe200078ec0ff */
[----:B------:R-:W-:Y:S01]  /*1eb0*/  ULDC UR7, c[0x0][0x284] ;  /* 0x0000a10000077ab9 */ /* 0x000fe20000000800 */
[----:B------:R-:W-:Y:S01]  /*1ec0*/  SHF.R.U32.HI R8, RZ, 0x1, R4 ;  /* 0x00000001ff087819 */ /* 0x000fe20000011604 */
[----:B------:R-:W-:Y:S01]  /*1ed0*/  UISETP.LT.U32.AND UP0, UPT, UR40, 0x16, UP0 ;  /* 0x000000162800788c */ /* 0x000fe20008701070 */
[----:B------:R-:W-:Y:S01]  /*1ee0*/  LOP3.LUT R0, R5, 0x1, RZ, 0xc0, !PT ;  /* 0x0000000105007812 */ /* 0x000fe200078ec0ff */
[----:B------:R-:W-:Y:S01]  /*1ef0*/  UISETP.GE.U32.AND UP1, UPT, UR40, 0x16, UPT ;  /* 0x000000162800788c */ /* 0x000fe2000bf26070 */
[----:B------:R-:W-:Y:S01]  /*1f00*/  IADD3 R5, RZ, -R8, -R3 ;  /* 0x80000008ff057210 */ /* 0x000fe20007ffe803 */
[----:B------:R-:W-:Y:S01]  /*1f10*/  ULDC.64 UR8, c[0x0][0x5d0] ;  /* 0x0001740000087ab9 */ /* 0x000fe20000000a00 */
[----:B------:R-:W-:Y:S01]  /*1f20*/  SHF.R.S32.HI R96, RZ, 0x1f, R88 ;  /* 0x0000001fff607819 */ /* 0x000fe20000011458 */
[----:B------:R-:W-:Y:S01]  /*1f30*/  IMAD.SHL.U32 R10, R0, 0x40, RZ ;  /* 0x00000040000a7824 */ /* 0x000fe200078e00ff */
[----:B------:R-:W-:Y:S01]  /*1f40*/  LOP3.LUT R4, R18, 0x3, RZ, 0xc0, !PT ;  /* 0x0000000312047812 */ /* 0x000fe200078ec0ff */
[----:B------:R-:W-:Y:S01]  /*1f50*/  UIMAD.WIDE.U32 UR4, UR39, -0x45d1745d, URZ ;  /* 0xba2e8ba3270478a5 */ /* 0x000fe2000f8e003f */
[C---:B------:R-:W-:Y:S01]  /*1f60*/  LOP3.LUT R14, R93.reuse, 0x6, R14, 0xf8, !PT ;  /* 0x000000065d0e7812 */ /* 0x040fe200078ef80e */
[----:B------:R-:W-:Y:S01]  /*1f70*/  USEL UR6, URZ, 0x1, !UP0 ;  /* 0x000000013f067887 */ /* 0x000fe2000c000000 */
[----:B------:R-:W-:Y:S01]  /*1f80*/  IMAD R102, R0, -0x40, R5 ;  /* 0xffffffc000667824 */ /* 0x000fe200078e0205 */
[----:B----4-:R-:W-:Y:S01]  /*1f90*/  ISETP.GE.AND P0, PT, R93, R6, PT ;  /* 0x000000065d00720c */ /* 0x010fe20003f06270 */
[----:B------:R-:W-:Y:S01]  /*1fa0*/  IMAD R7, R96, UR8, RZ ;  /* 0x0000000860077c24 */ /* 0x000fe2000f8e02ff */
[----:B------:R-:W-:Y:S01]  /*1fb0*/  SHF.R.S32.HI R15, RZ, 0x1f, R14 ;  /* 0x0000001fff0f7819 */ /* 0x000fe2000001140e */
[----:B------:R-:W-:Y:S01]  /*1fc0*/  IMAD R0, R4, -0x2, R6 ;  /* 0xfffffffe04007824 */ /* 0x000fe200078e0206 */
[C---:B------:R-:W-:Y:S01]  /*1fd0*/  ISETP.GE.OR P0, PT, R9.reuse, UR7, P0 ;  /* 0x0000000709007c0c */ /* 0x040fe20008706670 */
[----:B------:R-:W-:Y:S01]  /*1fe0*/  IMAD.WIDE R4, R92, 0x100, RZ ;  /* 0x000001005c047825 */ /* 0x000fe200078e02ff */
[----:B------:R-:W-:Y:S01]  /*1ff0*/  USHF.R.U32.HI UR4, URZ, 0x4, UR5 ;  /* 0x000000043f047899 */ /* 0x000fe20008011605 */
[----:B------:R-:W-:Y:S01]  /*2000*/  LOP3.LUT R3, R10, 0x40, R3, 0xe2, !PT ;  /* 0x000000400a037812 */ /* 0x000fe200078ee203 */
[----:B------:R-:W-:Y:S01]  /*2010*/  ULOP3.LUT UR38, UR38, UR6, URZ, 0x3c, !UPT ;  /* 0x0000000626267292 */ /* 0x000fe2000f8e3c3f */
[C---:B------:R-:W-:Y:S01]  /*2020*/  IMAD R11, R88.reuse, UR9, R7 ;  /* 0x00000009580b7c24 */ /* 0x040fe2000f8e0207 */
[----:B------:R-:W-:Y:S01]  /*2030*/  UIMAD UR39, UR4, -0x16, UR39 ;  /* 0xffffffea042778a4 */ /* 0x000fe2000f8e0227 */
[----:B------:R-:W-:Y:S01]  /*2040*/  IMAD.WIDE.U32 R6, R88, UR8, R14 ;  /* 0x0000000858067c25 */ /* 0x000fe2000f8e000e */
[----:B------:R-:W-:Y:S01]  /*2050*/  @UP1 ULOP3.LUT UR38, UR38, 0x1, UR4, 0x78, !UPT ;  /* 0x0000000126261892 */ /* 0x000fe2000f8e7804 */
[----:B------:R-:W-:-:S02]  /*2060*/  IADD3 R102, -R9, UR7, R102 ;  /* 0x0000000709667c10 */ /* 0x000fc4000fffe166 */
[----:B------:R-:W-:Y:S01]  /*2070*/  LOP3.LUT R107, R4, R3, R8, 0xfe, !PT ;  /* 0x00000003046b7212 */ /* 0x000fe200078efe08 */
[----:B------:R-:W-:Y:S02]  /*2080*/  IMAD.IADD R3, R0, 0x1, -R93 ;  /* 0x0000000100037824 */ /* 0x000fe400078e0a5d */
[----:B------:R-:W-:Y:S02]  /*2090*/  IMAD.IADD R7, R7, 0x1, R11 ;  /* 0x0000000107077824 */ /* 0x000fe400078e020b */
[----:B------:R-:W-:Y:S01]  /*20a0*/  IMAD.MOV.U32 R0, RZ, RZ, -0x1 ;  /* 0xffffffffff007424 */ /* 0x000fe200078e00ff */
[----:B------:R-:W-:Y:S06]  /*20b0*/  @P0 BRA `(.L_x_35) ;  /* 0x0000003000f40947 */ /* 0x000fec0003800000 */
[----:B------:R-:W0:Y:S01]  /*20c0*/  LDC.64 R20, c[0x0][0x5c8] ;  /* 0x00017200ff147b82 */ /* 0x000e220000000a00 */
[----:B------:R-:W-:Y:S01]  /*20d0*/  ULDC.64 UR4, c[0x0][0x5c0] ;  /* 0x0001700000047ab9 */ /* 0x000fe20000000a00 */
[----:B------:R-:W-:Y:S01]  /*20e0*/  BSSY B0, `(.L_x_35) ;  /* 0x000033a000007945 */ /* 0x000fe20003800000 */
[-C--:B0-----:R-:W-:Y:S01]  /*20f0*/  IMAD R8, R5, R20.reuse, RZ ;  /* 0x0000001405087224 */ /* 0x081fe200078e02ff */
[----:B------:R-:W-:Y:S01]  /*2100*/  SHF.L.U64.HI R13, R20, 0x7, R21 ;  /* 0x00000007140d7819 */ /* 0x000fe20000010215 */
[----:B------:R-:W-:-:S04]  /*2110*/  IMAD.WIDE.U32 R6, R107, R20, R6 ;  /* 0x000000146b067225 */ /* 0x000fc800078e0006 */
[----:B------:R-:W-:Y:S01]  /*2120*/  IMAD R9, R107, R21, R8 ;  /* 0x000000156b097224 */ /* 0x000fe200078e0208 */
[----:B------:R-:W-:Y:S01]  /*2130*/  IADD3 R94, P0, R6, UR4, RZ ;  /* 0x00000004065e7c10 */ /* 0x000fe2000ff1e0ff */
[C---:B------:R-:W-:Y:S02]  /*2140*/  IMAD.SHL.U32 R11, R20.reuse, 0x80, RZ ;  /* 0x00000080140b7824 */ /* 0x040fe400078e00ff */
[----:B------:R-:W-:Y:S01]  /*2150*/  IMAD.IADD R9, R7, 0x1, R9 ;  /* 0x0000000107097824 */ /* 0x000fe200078e0209 */
[-C--:B------:R-:W-:Y:S02]  /*2160*/  LEA R6, P1, R20, R94.reuse, 0x3 ;  /* 0x0000005e14067211 */ /* 0x080fe400078218ff */
[----:B------:R-:W-:Y:S02]  /*2170*/  IADD3 R8, P2, R11, R94, RZ ;  /* 0x0000005e0b087210 */ /* 0x000fe40007f5e0ff */
[----:B------:R-:W-:Y:S02]  /*2180*/  IADD3.X R95, R9, UR5, RZ, P0, !PT ;  /* 0x00000005095f7c10 */ /* 0x000fe400087fe4ff */
[----:B-----5:R-:W-:-:S02]  /*2190*/  ISETP.NE.AND P0, PT, R90, RZ, PT ;  /* 0x000000ff5a00720c */ /* 0x020fc40003f05270 */
[----:B------:R-:W-:Y:S01]  /*21a0*/  LEA.HI.X R7, R20, R95, R21, 0x3, P1 ;  /* 0x0000005f14077211 */ /* 0x000fe200008f1c15 */
[----:B------:R-:W-:Y:S01]  /*21b0*/  IMAD.X R9, R13, 0x1, R95, P2 ;  /* 0x000000010d097824 */ /* 0x000fe200010e065f */
[----:B------:R-:W-:-:S05]  /*21c0*/  IADD3 R10, P1, R11, R6, RZ ;  /* 0x000000060b0a7210 */ /* 0x000fca0007f3e0ff */
[----:B------:R-:W-:-:S04]  /*21d0*/  IMAD.X R11, R13, 0x1, R7, P1 ;  /* 0x000000010d0b7824 */ /* 0x000fc800008e0607 */
[----:B------:R-:W-:Y:S05]  /*21e0*/  @!P0 BRA `(.L_x_36) ;  /* 0x0000002400948947 */ /* 0x000fea0003800000 */
[----:B------:R-:W0:Y:S01]  /*21f0*/  LDC.64 R92, c[0x0][0x5b0] ;  /* 0x00016c00ff5c7b82 */ /* 0x000e220000000a00 */
[----:B------:R-:W-:Y:S01]  /*2200*/  ULDC.64 UR4, c[0x0][0x5b8] ;  /* 0x00016e0000047ab9 */ /* 0x000fe20000000a00 */
[----:B------:R-:W-:Y:S01]  /*2210*/  ISETP.GE.AND P0, PT, R102, 0x1, PT ;  /* 0x000000016600780c */ /* 0x000fe20003f06270 */
[----:B------:R-:W-:Y:S01]  /*2220*/  IMAD R21, R96, UR4, RZ ;  /* 0x0000000460157c24 */ /* 0x000fe2000f8e02ff */
[----:B------:R-:W-:Y:S01]  /*2230*/  BSSY B1, `(.L_x_37) ;  /* 0x0000010000017945 */ /* 0x000fe20003800000 */
[C---:B------:R-:W-:Y:S01]  /*2240*/  IMAD.WIDE.U32 R14, R88.reuse, UR4, R14 ;  /* 0x00000004580e7c25 */ /* 0x040fe2000f8e000e */
[----:B------:R-:W-:Y:S02]  /*2250*/  ISETP.LT.OR P3, PT, R3, 0x1, !P0 ;  /* 0x000000010300780c */ /* 0x000fe40004761670 */
[----:B------:R-:W1:Y:S01]  /*2260*/  LDC.64 R12, c[0x0][0x5a8] ;  /* 0x00016a00ff0c7b82 */ /* 0x000e620000000a00 */
[----:B------:R-:W-:Y:S02]  /*2270*/  IMAD R21, R88, UR5, R21 ;  /* 0x0000000558157c24 */ /* 0x000fe4000f8e0215 */
[----:B------:R-:W-:-:S02]  /*2280*/  IMAD.MOV.U32 R20, RZ, RZ, R14 ;  /* 0x000000ffff147224 */ /* 0x000fc400078e000e */
[----:B------:R-:W-:Y:S02]  /*2290*/  IMAD.IADD R21, R15, 0x1, R21 ;  /* 0x000000010f157824 */ /* 0x000fe400078e0215 */
[-C--:B0-----:R-:W-:Y:S01]  /*22a0*/  IMAD R88, R5, R92.reuse, RZ ;  /* 0x0000005c05587224 */ /* 0x081fe200078e02ff */
[----:B------:R-:W-:Y:S01]  /*22b0*/  SHF.L.U64.HI R99, R92, 0x3, R93 ;  /* 0x000000035c637819 */ /* 0x000fe2000001025d */
[----:B------:R-:W-:-:S04]  /*22c0*/  IMAD.WIDE.U32 R96, R107, R92, R20 ;  /* 0x0000005c6b607225 */ /* 0x000fc800078e0014 */
[----:B------:R-:W-:Y:S01]  /*22d0*/  IMAD R105, R107, R93, R88 ;  /* 0x0000005d6b697224 */ /* 0x000fe200078e0258 */
[----:B-1----:R-:W-:Y:S01]  /*22e0*/  IADD3 R96, P1, R96, R12, RZ ;  /* 0x0000000c60607210 */ /* 0x002fe20007f3e0ff */
[----:B------:R-:W-:-:S03]  /*22f0*/  IMAD.SHL.U32 R98, R92, 0x8, RZ ;  /* 0x000000085c627824 */ /* 0x000fc600078e00ff */
[----:B------:R-:W-:Y:S01]  /*2300*/  IADD3.X R97, R13, R97, R105, P1, !PT ;  /* 0x000000610d617210 */ /* 0x000fe20000ffe469 */
[----:B------:R-:W-:Y:S08]  /*2310*/  @P3 BRA `(.L_x_38) ;  /* 0x0000000000043947 */ /* 0x000ff00003800000 */
[----:B--2---:R0:W5:Y:S02]  /*2320*/  LDG.E.U8 R91, desc[UR36][R96.64] ;  /* 0x00000024605b7981 */ /* 0x004164000c1e1100 */
.L_x_38:
[----:B------:R-:W-:Y:S05]  /*2330*/  BSYNC B1 ;  /* 0x0000000000017941 */ /* 0x000fea0003800000 */
.L_x_37:
[----:B-----5:R-:W-:Y:S01]  /*2340*/  LOP3.LUT R88, R91, 0xffff, RZ, 0xc0, !PT ;  /* 0x0000ffff5b587812 */ /* 0x020fe200078ec0ff */
[----:B------:R-:W-:Y:S01]  /*2350*/  IMAD.WIDE.U32 R100, R107, R92, R98 ;  /* 0x0000005c6b647225 */ /* 0x000fe200078e0062 */
[----:B------:R-:W-:Y:S01]  /*2360*/  ISETP.LT.OR P4, PT, R3, 0x2, !P0 ;  /* 0x000000020300780c */ /* 0x000fe20004781670 */
[----:B------:R-:W-:Y:S01]  /*2370*/  BSSY B1, `(.L_x_39) ;  /* 0x000000e000017945 */ /* 0x000fe20003800000 */
[----:B------:R-:W-:Y:S01]  /*2380*/  PRMT R103, R88, 0x8880, RZ ;  /* 0x0000888058677816 */ /* 0x000fe200000000ff */
[----:B------:R-:W-:Y:S01]  /*2390*/  IMAD.IADD R101, R105, 0x1, R101 ;  /* 0x0000000169657824 */ /* 0x000fe200078e0265 */
[----:B------:R-:W-:Y:S02]  /*23a0*/  IADD3 R100, P2, P5, R14, R12, R100 ;  /* 0x0000000c0e647210 */ /* 0x000fe40007d5e064 */
[----:B------:R-:W-:Y:S01]  /*23b0*/  ISETP.GE.AND P1, PT, R102, 0x9, PT ;  /* 0x000000096600780c */ /* 0x000fe20003f26270 */
[----:B------:R-:W-:Y:S01]  /*23c0*/  IMAD R88, R103, R90, RZ ;  /* 0x0000005a67587224 */ /* 0x000fe200078e02ff */
[----:B------:R-:W-:-:S02]  /*23d0*/  IADD3.X R101, R21, R13, R101, P2, P5 ;  /* 0x0000000d15657210 */ /* 0x000fc400017ea465 */
[----:B------:R-:W-:Y:S01]  /*23e0*/  ISETP.LT.OR P2, PT, R3, 0x1, !P1 ;  /* 0x000000010300780c */ /* 0x000fe20004f41670 */
[----:B------:R-:W-:-:S05]  /*23f0*/  @!P3 IMAD R103, R56, R89, R88 ;  /* 0x000000593867b224 */ /* 0x000fca00078e0258 */
[----:B------:R1:W-:Y:S01]  /*2400*/  @!P3 STG.E.U8 desc[UR36][R94.64], R103 ;  /* 0x000000675e00b986 */ /* 0x0003e2000c101124 */
[----:B------:R-:W-:Y:S06]  /*2410*/  @P4 BRA `(.L_x_40) ;  /* 0x00000000000c4947 */ /* 0x000fec0003800000 */
[----:B--2---:R-:W1:Y:S02]  /*2420*/  LDG.E.U8 R91, desc[UR36][R96.64+0x1] ;  /* 0x00000124605b7981 */ /* 0x004e64000c1e1100 */
[----:B-1----:R-:W-:-:S05]  /*2430*/  PRMT R103, R91, 0x8880, RZ ;  /* 0x000088805b677816 */ /* 0x002fca00000000ff */
[----:B------:R-:W-:-:S07]  /*2440*/  IMAD R88, R103, R90, RZ ;  /* 0x0000005a67587224 */ /* 0x000fce00078e02ff */
.L_x_40:
[----:B------:R-:W-:Y:S05]  /*2450*/  BSYNC B1 ;  /* 0x0000000000017941 */ /* 0x000fea0003800000 */
.L_x_39:
[----:B------:R-:W-:Y:S01]  /*2460*/  @!P4 IMAD R57, R57, R89, R88 ;  /* 0x000000593939c224 */ /* 0x000fe200078e0258 */
[----:B------:R-:W-:Y:S04]  /*2470*/  BSSY B1, `(.L_x_41) ;  /* 0x0000006000017945 */ /* 0x000fe80003800000 */
[----:B------:R3:W-:Y:S01]  /*2480*/  @!P4 STG.E.U8 desc[UR36][R94.64+0x1], R57 ;  /* 0x000001395e00c986 */ /* 0x0007e2000c101124 */
[----:B------:R-:W-:Y:S05]  /*2490*/  @P2 BRA `(.L_x_42) ;  /* 0x00000000000c2947 */ /* 0x000fea0003800000 */
[----:B--2---:R-:W3:Y:S02]  /*24a0*/  LDG.E.U8 R91, desc[UR36][R100.64] ;  /* 0x00000024645b7981 */ /* 0x004ee4000c1e1100 */
[----:B---3--:R-:W-:-:S05]  /*24b0*/  PRMT R57, R91, 0x8880, RZ ;  /* 0x000088805b397816 */ /* 0x008fca00000000ff */
[----:B------:R-:W-:-:S07]  /*24c0*/  IMAD R88, R57, R90, RZ ;  /* 0x0000005a39587224 */ /* 0x000fce00078e02ff */
.L_x_42:
[----:B------:R-:W-:Y:S05]  /*24d0*/  BSYNC B1 ;  /* 0x0000000000017941 */ /* 0x000fea0003800000 */
.L_x_41:
[C---:B------:R-:W-:Y:S01]  /*24e0*/  ISETP.LT.OR P4, PT, R3.reuse, 0x2, !P1 ;  /* 0x000000020300780c */ /* 0x040fe20004f81670 */
[----:B---3--:R-:W-:Y:S01]  /*24f0*/  @!P2 IMAD R57, R58, R89, R88 ;  /* 0x000000593a39a224 */ /* 0x008fe200078e0258 */
[----:B------:R-:W-:Y:S01]  /*2500*/  BSSY B1, `(.L_x_43) ;  /* 0x0000009000017945 */ /* 0x000fe20003800000 */
[C---:B------:R-:W-:Y:S02]  /*2510*/  ISETP.LT.OR P3, PT, R3.reuse, 0x9, !P0 ;  /* 0x000000090300780c */ /* 0x040fe40004761670 */
[C---:B------:R-:W-:Y:S01]  /*2520*/  ISETP.LT.OR P5, PT, R3.reuse, 0xa, !P0 ;  /* 0x0000000a0300780c */ /* 0x040fe200047a1670 */
[----:B------:R3:W-:Y:S01]  /*2530*/  @!P2 STG.E.U8 desc[UR36][R6.64], R57 ;  /* 0x000000390600a986 */ /* 0x0007e2000c101124 */
[----:B------:R-:W-:-:S06]  /*2540*/  ISETP.LT.OR P2, PT, R3, 0x9, !P1 ;  /* 0x000000090300780c */ /* 0x000fcc0004f41670 */
[----:B------:R-:W-:Y:S07]  /*2550*/  @P4 BRA `(.L_x_44) ;  /* 0x00000000000c4947 */ /* 0x000fee0003800000 */
[----:B--2---:R-:W3:Y:S02]  /*2560*/  LDG.E.U8 R91, desc[UR36][R100.64+0x1] ;  /* 0x00000124645b7981 */ /* 0x004ee4000c1e1100 */
[----:B---3--:R-:W-:-:S05]  /*2570*/  PRMT R57, R91, 0x8880, RZ ;  /* 0x000088805b397816 */ /* 0x008fca00000000ff */
[----:B------:R-:W-:-:S07]  /*2580*/  IMAD R88, R57, R90, RZ ;  /* 0x0000005a39587224 */ /* 0x000fce00078e02ff */
.L_x_44:
[----:B------:R-:W-:Y:S05]  /*2590*/  BSYNC B1 ;  /* 0x0000000000017941 */ /* 0x000fea0003800000 */
.L_x_43:
[----:B------:R-:W-:Y:S01]  /*25a0*/  @!P4 IMAD R59, R59, R89, R88 ;  /* 0x000000593b3bc224 */ /* 0x000fe200078e0258 */
[----:B------:R-:W-:Y:S04]  /*25b0*/  BSSY B1, `(.L_x_45) ;  /* 0x0000006000017945 */ /* 0x000fe80003800000 */
[----:B------:R4:W-:Y:S01]  /*25c0*/  @!P4 STG.E.U8 desc[UR36][R6.64+0x1], R59 ;  /* 0x0000013b0600c986 */ /* 0x0009e2000c101124 */
[----:B------:R-:W-:Y:S05]  /*25d0*/  @P3 BRA `(.L_x_46) ;  /* 0x00000000000c3947 */ /* 0x000fea0003800000 */
[----:B--2---:R-:W3:Y:S02]  /*25e0*/  LDG.E.U8 R91, desc[UR36][R96.64+0x8] ;  /* 0x00000824605b7981 */ /* 0x004ee4000c1e1100 */
[----:B---3--:R-:W-:-:S05]  /*25f0*/  PRMT R57, R91, 0x8880, RZ ;  /* 0x000088805b397816 */ /* 0x008fca00000000ff */
[----:B------:R-:W-:-:S07]  /*2600*/  IMAD R88, R57, R90, RZ ;  /* 0x0000005a39587224 */ /* 0x000fce00078e02ff */
.L_x_46:
[----:B------:R-:W-:Y:S05]  /*2610*/  BSYNC B1 ;  /* 0x0000000000017941 */ /* 0x000fea0003800000 */
.L_x_45:
[----:B---3--:R-:W-:Y:S01]  /*2620*/  @!P3 IMAD R57, R60, R89, R88 ;  /* 0x000000593c39b224 */ /* 0x008fe200078e0258 */
[----:B------:R-:W-:Y:S04]  /*2630*/  BSSY B1, `(.L_x_47) ;  /* 0x0000006000017945 */ /* 0x000fe80003800000 */
[----:B------:R3:W-:Y:S01]  /*2640*/  @!P3 STG.E.U8 desc[UR36][R94.64+0x8], R57 ;  /* 0x000008395e00b986 */ /* 0x0007e2000c101124 */
[----:B------:R-:W-:Y:S05]  /*2650*/  @P5 BRA `(.L_x_48) ;  /* 0x00000000000c5947 */ /* 0x000fea0003800000 */
[----:B--2---:R-:W3:Y:S02]  /*2660*/  LDG.E.U8 R91, desc[UR36][R96.64+0x9] ;  /* 0x00000924605b7981 */ /* 0x004ee4000c1e1100 */
[----:B---3--:R-:W-:-:S05]  /*2670*/  PRMT R57, R91, 0x8880, RZ ;  /* 0x000088805b397816 */ /* 0x008fca00000000ff */
[----:B------:R-:W-:-:S07]  /*2680*/  IMAD R88, R57, R90, RZ ;  /* 0x0000005a39587224 */ /* 0x000fce00078e02ff */
.L_x_48:
[----:B------:R-:W-:Y:S05]  /*2690*/  BSYNC B1 ;  /* 0x0000000000017941 */ /* 0x000fea0003800000 */
.L_x_47:
[----:B------:R-:W-:Y:S01]  /*26a0*/  @!P5 IMAD R61, R61, R89, R88 ;  /* 0x000000593d3dd224 */ /* 0x000fe200078e0258 */
[----:B------:R-:W-:Y:S04]  /*26b0*/  BSSY B1, `(.L_x_49) ;  /* 0x0000006000017945 */ /* 0x000fe80003800000 */
[----:B------:R0:W-:Y:S01]  /*26c0*/  @!P5 STG.E.U8 desc[UR36][R94.64+0x9], R61 ;  /* 0x0000093d5e00d986 */ /* 0x0001e2000c101124 */
[----:B------:R-:W-:Y:S05]  /*26d0*/  @P2 BRA `(.L_x_50) ;  /* 0x00000000000c2947 */ /* 0x000fea0003800000 */
[----:B--2---:R-:W3:Y:S02]  /*26e0*/  LDG.E.U8 R91, desc[UR36][R100.64+0x8] ;  /* 0x00000824645b7981 */ /* 0x004ee4000c1e1100 */
[----:B---3--:R-:W-:-:S05]  /*26f0*/  PRMT R57, R91, 0x8880, RZ ;  /* 0x000088805b397816 */ /* 0x008fca00000000ff */
[----:B------:R-:W-:-:S07]  /*2700*/  IMAD R88, R57, R90, RZ ;  /* 0x0000005a39587224 */ /* 0x000fce00078e02ff */
.L_x_50:
[----:B------:R-:W-:Y:S05]  /*2710*/  BSYNC B1 ;  /* 0x0000000000017941 */ /* 0x000fea0003800000 */
.L_x_49:
        /* <DEDUP_REMOVED lines=11> */
.L_x_52:
[----:B------:R-:W-:Y:S05]  /*27d0*/  BSYNC B1 ;  /* 0x0000000000017941 */ /* 0x000fea0003800000 */
.L_x_51:
[----:B------:R-:W-:Y:S01]  /*27e0*/  @!P4 IMAD R63, R63, R89, R88 ;  /* 0x000000593f3fc224 */ /* 0x000fe200078e0258 */
[----:B------:R-:W-:Y:S04]  /*27f0*/  BSSY B1, `(.L_x_53) ;  /* 0x0000006000017945 */ /* 0x000fe80003800000 */
[----:B------:R0:W-:Y:S01]  /*2800*/  @!P4 STG.E.U8 desc[UR36][R6.64+0x9], R63 ;  /* 0x0000093f0600c986 */ /* 0x0001e2000c101124 */
[----:B------:R-:W-:Y:S05]  /*2810*/  @P3 BRA `(.L_x_54) ;  /* 0x00000000000c3947 */ /* 0x000fea0003800000 */
[----:B--2---:R-:W3:Y:S02]  /*2820*/  LDG.E.U8 R91, desc[UR36][R96.64+0x10] ;  /* 0x00001024605b7981 */ /* 0x004ee4000c1e1100 */
[----:B---3--:R-:W-:-:S05]  /*2830*/  PRMT R57, R91, 0x8880, RZ ;  /* 0x000088805b397816 */ /* 0x008fca00000000ff */
[----:B------:R-:W-:-:S07]  /*2840*/  IMAD R88, R57, R90, RZ ;  /* 0x0000005a39587224 */ /* 0x000fce00078e02ff */
.L_x_54:
[----:B------:R-:W-:Y:S05]  /*2850*/  BSYNC B1 ;  /* 0x0000000000017941 */ /* 0x000fea0003800000 */
.L_x_53:
[----:B---3--:R-:W-:Y:S01]  /*2860*/  @!P3 IMAD R57, R64, R89, R88 ;  /* 0x000000594039b224 */ /* 0x008fe200078e0258 */
[----:B------:R-:W-:Y:S04]  /*2870*/  BSSY B1, `(.L_x_55) ;  /* 0x0000006000017945 */ /* 0x000fe80003800000 */
[----:B------:R3:W-:Y:S01]  /*2880*/  @!P3 STG.E.U8 desc[UR36][R94.64+0x10], R57 ;  /* 0x000010395e00b986 */ /* 0x0007e2000c101124 */
[----:B------:R-:W-:Y:S05]  /*2890*/  @P5 BRA `(.L_x_56) ;  /* 0x00000000000c5947 */ /* 0x000fea0003800000 */
[----:B--2---:R-:W3:Y:S02]  /*28a0*/  LDG.E.U8 R91, desc[UR36][R96.64+0x11] ;  /* 0x00001124605b7981 */ /* 0x004ee4000c1e1100 */
[----:B---3--:R-:W-:-:S05]  /*28b0*/  PRMT R57, R91, 0x8880, RZ ;  /* 0x000088805b397816 */ /* 0x008fca00000000ff */
[----:B------:R-:W-:-:S07]  /*28c0*/  IMAD R88, R57, R90, RZ ;  /* 0x0000005a39587224 */ /* 0x000fce00078e02ff */
.L_x_56:
[----:B------:R-:W-:Y:S05]  /*28d0*/  BSYNC B1 ;  /* 0x0000000000017941 */ /* 0x000fea0003800000 */
.L_x_55:
[----:B------:R-:W-:Y:S01]  /*28e0*/  @!P5 IMAD R65, R65, R89, R88 ;  /* 0x000000594141d224 */ /* 0x000fe200078e0258 */
[----:B------:R-:W-:Y:S04]  /*28f0*/  BSSY B1, `(.L_x_57) ;  /* 0x0000006000017945 */ /* 0x000fe80003800000 */
[----:B------:R0:W-:Y:S01]  /*2900*/  @!P5 STG.E.U8 desc[UR36][R94.64+0x11], R65 ;  /* 0x000011415e00d986 */ /* 0x0001e2000c101124 */
[----:B------:R-:W-:Y:S05]  /*2910*/  @P2 BRA `(.L_x_58) ;  /* 0x00000000000c2947 */ /* 0x000fea0003800000 */
[----:B--2---:R-:W3:Y:S02]  /*2920*/  LDG.E.U8 R91, desc[UR36][R100.64+0x10] ;  /* 0x00001024645b7981 */ /* 0x004ee4000c1e1100 */
[----:B---3--:R-:W-:-:S05]  /*2930*/  PRMT R57, R91, 0x8880, RZ ;  /* 0x000088805b397816 */ /* 0x008fca00000000ff */
[----:B------:R-:W-:-:S07]  /*2940*/  IMAD R88, R57, R90, RZ ;  /* 0x0000005a39587224 */ /* 0x000fce00078e02ff */
.L_x_58:
[----:B------:R-:W-:Y:S05]  /*2950*/  BSYNC B1 ;  /* 0x0000000000017941 */ /* 0x000fea0003800000 */
.L_x_57:
        /* <DEDUP_REMOVED lines=11> */
.L_x_60:
[----:B------:R-:W-:Y:S05]  /*2a10*/  BSYNC B1 ;  /* 0x0000000000017941 */ /* 0x000fea0003800000 */
.L_x_59:
[----:B------:R-:W-:Y:S01]  /*2a20*/  @!P4 IMAD R67, R67, R89, R88 ;  /* 0x000000594343c224 */ /* 0x000fe200078e0258 */
[----:B------:R-:W-:Y:S04]  /*2a30*/  BSSY B1, `(.L_x_61) ;  /* 0x0000006000017945 */ /* 0x000fe80003800000 */
[----:B------:R0:W-:Y:S01]  /*2a40*/  @!P4 STG.E.U8 desc[UR36][R6.64+0x11], R67 ;  /* 0x000011430600c986 */ /* 0x0001e2000c101124 */
[----:B------:R-:W-:Y:S05]  /*2a50*/  @P3 BRA `(.L_x_62) ;  /* 0x00000000000c3947 */ /* 0x000fea0003800000 */
[----:B--2---:R-:W3:Y:S02]  /*2a60*/  LDG.E.U8 R91, desc[UR36][R96.64+0x18] ;  /* 0x00001824605b7981 */ /* 0x004ee4000c1e1100 */
[----:B---3--:R-:W-:-:S05]  /*2a70*/  PRMT R57, R91, 0x8880, RZ ;  /* 0x000088805b397816 */ /* 0x008fca00000000ff */
[----:B------:R-:W-:-:S07]  /*2a80*/  IMAD R88, R57, R90, RZ ;  /* 0x0000005a39587224 */ /* 0x000fce00078e02ff */
.L_x_62:
[----:B------:R-:W-:Y:S05]  /*2a90*/  BSYNC B1 ;  /* 0x0000000000017941 */ /* 0x000fea0003800000 */
.L_x_61:
[----:B---3--:R-:W-:Y:S01]  /*2aa0*/  @!P3 IMAD R57, R68, R89, R88 ;  /* 0x000000594439b224 */ /* 0x008fe200078e0258 */
[----:B------:R-:W-:Y:S04]  /*2ab0*/  BSSY B1, `(.L_x_63) ;  /* 0x0000006000017945 */ /* 0x000fe80003800000 */
[----:B------:R3:W-:Y:S01]  /*2ac0*/  @!P3 STG.E.U8 desc[UR36][R94.64+0x18], R57 ;  /* 0x000018395e00b986 */ /* 0x0007e2000c101124 */
[----:B------:R-:W-:Y:S05]  /*2ad0*/  @P5 BRA `(.L_x_64) ;  /* 0x00000000000c5947 */ /* 0x000fea0003800000 */
[----:B--2---:R-:W3:Y:S02]  /*2ae0*/  LDG.E.U8 R91, desc[UR36][R96.64+0x19] ;  /* 0x00001924605b7981 */ /* 0x004ee4000c1e1100 */
[----:B---3--:R-:W-:-:S05]  /*2af0*/  PRMT R57, R91, 0x8880, RZ ;  /* 0x000088805b397816 */ /* 0x008fca00000000ff */
[----:B------:R-:W-:-:S07]  /*2b00*/  IMAD R88, R57, R90, RZ ;  /* 0x0000005a39587224 */ /* 0x000fce00078e02ff */
.L_x_64:
[----:B------:R-:W-:Y:S05]  /*2b10*/  BSYNC B1 ;  /* 0x0000000000017941 */ /* 0x000fea0003800000 */
.L_x_63:
[----:B------:R-:W-:Y:S01]  /*2b20*/  @!P5 IMAD R69, R69, R89, R88 ;  /* 0x000000594545d224 */ /* 0x000fe200078e0258 */
[----:B------:R-:W-:Y:S04]  /*2b30*/  BSSY B1, `(.L_x_65) ;  /* 0x0000006000017945 */ /* 0x000fe80003800000 */
[----:B------:R0:W-:Y:S01]  /*2b40*/  @!P5 STG.E.U8 desc[UR36][R94.64+0x19], R69 ;  /* 0x000019455e00d986 */ /* 0x0001e2000c101124 */
[----:B------:R-:W-:Y:S05]  /*2b50*/  @P2 BRA `(.L_x_66) ;  /* 0x00000000000c2947 */ /* 0x000fea0003800000 */
[----:B--2---:R-:W3:Y:S02]  /*2b60*/  LDG.E.U8 R91, desc[UR36][R100.64+0x18] ;  /* 0x00001824645b7981 */ /* 0x004ee4000c1e1100 */
[----:B---3--:R-:W-:-:S05]  /*2b70*/  PRMT R57, R91, 0x8880, RZ ;  /* 0x000088805b397816 */ /* 0x008fca00000000ff */
[----:B------:R-:W-:-:S07]  /*2b80*/  IMAD R88, R57, R90, RZ ;  /* 0x0000005a39587224 */ /* 0x000fce00078e02ff */
.L_x_66:
[----:B------:R-:W-:Y:S05]  /*2b90*/  BSYNC B1 ;  /* 0x0000000000017941 */ /* 0x000fea0003800000 */
.L_x_65:
        /* <DEDUP_REMOVED lines=11> */
.L_x_68:
[----:B------:R-:W-:Y:S05]  /*2c50*/  BSYNC B1 ;  /* 0x0000000000017941 */ /* 0x000fea0003800000 */
.L_x_67:
[----:B------:R-:W-:Y:S01]  /*2c60*/  @!P4 IMAD R71, R71, R89, R88 ;  /* 0x000000594747c224 */ /* 0x000fe200078e0258 */
[----:B------:R-:W-:Y:S04]  /*2c70*/  BSSY B1, `(.L_x_69) ;  /* 0x0000006000017945 */ /* 0x000fe80003800000 */
[----:B------:R0:W-:Y:S01]  /*2c80*/  @!P4 STG.E.U8 desc[UR36][R6.64+0x19], R71 ;  /* 0x000019470600c986 */ /* 0x0001e2000c101124 */
[----:B------:R-:W-:Y:S05]  /*2c90*/  @P3 BRA `(.L_x_70) ;  /* 0x00000000000c3947 */ /* 0x000fea0003800000 */
[----:B--2---:R-:W3:Y:S02]  /*2ca0*/  LDG.E.U8 R91, desc[UR36][R96.64+0x20] ;  /* 0x00002024605b7981 */ /* 0x004ee4000c1e1100 */
[----:B---3--:R-:W-:-:S05]  /*2cb0*/  PRMT R57, R91, 0x8880, RZ ;  /* 0x000088805b397816 */ /* 0x008fca00000000ff */
[----:B------:R-:W-:-:S07]  /*2cc0*/  IMAD R88, R57, R90, RZ ;  /* 0x0000005a39587224 */ /* 0x000fce00078e02ff */
.L_x_70:
[----:B------:R-:W-:Y:S05]  /*2cd0*/  BSYNC B1 ;  /* 0x0000000000017941 */ /* 0x000fea0003800000 */
.L_x_69:
[----:B---3--:R-:W-:Y:S01]  /*2ce0*/  @!P3 IMAD R57, R72, R89, R88 ;  /* 0x000000594839b224 */ /* 0x008fe200078e0258 */
[----:B------:R-:W-:Y:S04]  /*2cf0*/  BSSY B1, `(.L_x_71) ;  /* 0x0000006000017945 */ /* 0x000fe80003800000 */
[----:B------:R3:W-:Y:S01]  /*2d00*/  @!P3 STG.E.U8 desc[UR36][R94.64+0x20], R57 ;  /* 0x000020395e00b986 */ /* 0x0007e2000c101124 */
[----:B------:R-:W-:Y:S05]  /*2d10*/  @P5 BRA `(.L_x_72) ;  /* 0x00000000000c5947 */ /* 0x000fea0003800000 */
[----:B--2---:R-:W3:Y:S02]  /*2d20*/  LDG.E.U8 R91, desc[UR36][R96.64+0x21] ;  /* 0x00002124605b7981 */ /* 0x004ee4000c1e1100 */
[----:B---3--:R-:W-:-:S05]  /*2d30*/  PRMT R57, R91, 0x8880, RZ ;  /* 0x000088805b397816 */ /* 0x008fca00000000ff */
[----:B------:R-:W-:-:S07]  /*2d40*/  IMAD R88, R57, R90, RZ ;  /* 0x0000005a39587224 */ /* 0x000fce00078e02ff */
.L_x_72:
[----:B------:R-:W-:Y:S05]  /*2d50*/  BSYNC B1 ;  /* 0x0000000000017941 */ /* 0x000fea0003800000 */
.L_x_71:
[----:B------:R-:W-:Y:S01]  /*2d60*/  @!P5 IMAD R73, R73, R89, R88 ;  /* 0x000000594949d224 */ /* 0x000fe200078e0258 */
[----:B------:R-:W-:Y:S04]  /*2d70*/  BSSY B1, `(.L_x_73) ;  /* 0x0000006000017945 */ /* 0x000fe80003800000 */
[----:B------:R0:W-:Y:S01]  /*2d80*/  @!P5 STG.E.U8 desc[UR36][R94.64+0x21], R73 ;  /* 0x000021495e00d986 */ /* 0x0001e2000c101124 */
[----:B------:R-:W-:Y:S05]  /*2d90*/  @P2 BRA `(.L_x_74) ;  /* 0x00000000000c2947 */ /* 0x000fea0003800000 */
[----:B--2---:R-:W3:Y:S02]  /*2da0*/  LDG.E.U8 R91, desc[UR36][R100.64+0x20] ;  /* 0x00002024645b7981 */ /* 0x004ee4000c1e1100 */
[----:B---3--:R-:W-:-:S05]  /*2db0*/  PRMT R57, R91, 0x8880, RZ ;  /* 0x000088805b397816 */ /* 0x008fca00000000ff */
[----:B------:R-:W-:-:S07]  /*2dc0*/  IMAD R88, R57, R90, RZ ;  /* 0x0000005a39587224 */ /* 0x000fce00078e02ff */
.L_x_74:
[----:B------:R-:W-:Y:S05]  /*2dd0*/  BSYNC B1 ;  /* 0x0000000000017941 */ /* 0x000fea0003800000 */
.L_x_73:
        /* <DEDUP_REMOVED lines=11> */
.L_x_76:
[----:B------:R-:W-:Y:S05]  /*2e90*/  BSYNC B1 ;  /* 0x0000000000017941 */ /* 0x000fea0003800000 */
.L_x_75:
[----:B------:R-:W-:Y:S01]  /*2ea0*/  @!P4 IMAD R75, R75, R89, R88 ;  /* 0x000000594b4bc224 */ /* 0x000fe200078e0258 */
[----:B------:R-:W-:Y:S04]  /*2eb0*/  BSSY B1, `(.L_x_77) ;  /* 0x0000006000017945 */ /* 0x000fe80003800000 */
[----:B------:R0:W-:Y:S01]  /*2ec0*/  @!P4 STG.E.U8 desc[UR36][R6.64+0x21], R75 ;  /* 0x0000214b0600c986 */ /* 0x0001e2000c101124 */
[----:B------:R-:W-:Y:S05]  /*2ed0*/  @P3 BRA `(.L_x_78) ;  /* 0x00000000000c3947 */ /* 0x000fea0003800000 */
[----:B--2---:R-:W3:Y:S02]  /*2ee0*/  LDG.E.U8 R91, desc[UR36][R96.64+0x28] ;  /* 0x00002824605b7981 */ /* 0x004ee4000c1e1100 */
[----:B---3--:R-:W-:-:S05]  /*2ef0*/  PRMT R57, R91, 0x8880, RZ ;  /* 0x000088805b397816 */ /* 0x008fca00000000ff */
[----:B------:R-:W-:-:S07]  /*2f00*/  IMAD R88, R57, R90, RZ ;  /* 0x0000005a39587224 */ /* 0x000fce00078e02ff */
.L_x_78:
[----:B------:R-:W-:Y:S05]  /*2f10*/  BSYNC B1 ;  /* 0x0000000000017941 */ /* 0x000fea0003800000 */
.L_x_77:
[----:B---3--:R-:W-:Y:S01]  /*2f20*/  @!P3 IMAD R57, R76, R89, R88 ;  /* 0x000000594c39b224 */ /* 0x008fe200078e0258 */
[----:B------:R-:W-:Y:S04]  /*2f30*/  BSSY B1, `(.L_x_79) ;  /* 0x0000006000017945 */ /* 0x000fe80003800000 */
[----:B------:R3:W-:Y:S01]  /*2f40*/  @!P3 STG.E.U8 desc[UR36][R94.64+0x28], R57 ;  /* 0x000028395e00b986 */ /* 0x0007e2000c101124 */
[----:B------:R-:W-:Y:S05]  /*2f50*/  @P5 BRA `(.L_x_80) ;  /* 0x00000000000c5947 */ /* 0x000fea0003800000 */
[----:B--2---:R-:W3:Y:S02]  /*2f60*/  LDG.E.U8 R91, desc[UR36][R96.64+0x29] ;  /* 0x00002924605b7981 */ /* 0x004ee4000c1e1100 */
[----:B---3--:R-:W-:-:S05]  /*2f70*/  PRMT R57, R91, 0x8880, RZ ;  /* 0x000088805b397816 */ /* 0x008fca00000000ff */
[----:B------:R-:W-:-:S07]  /*2f80*/  IMAD R88, R57, R90, RZ ;  /* 0x0000005a39587224 */ /* 0x000fce00078e02ff */
.L_x_80:
[----:B------:R-:W-:Y:S05]  /*2f90*/  BSYNC B1 ;  /* 0x0000000000017941 */ /* 0x000fea0003800000 */
.L_x_79:
[----:B------:R-:W-:Y:S01]  /*2fa0*/  @!P5 IMAD R77, R77, R89, R88 ;  /* 0x000000594d4dd224 */ /* 0x000fe200078e0258 */
[----:B------:R-:W-:Y:S04]  /*2fb0*/  BSSY B1, `(.L_x_81) ;  /* 0x0000006000017945 */ /* 0x000fe80003800000 */
[----:B------:R0:W-:Y:S01]  /*2fc0*/  @!P5 STG.E.U8 desc[UR36][R94.64+0x29], R77 ;  /* 0x0000294d5e00d986 */ /* 0x0001e2000c101124 */
[----:B------:R-:W-:Y:S05]  /*2fd0*/  @P2 BRA `(.L_x_82) ;  /* 0x00000000000c2947 */ /* 0x000fea0003800000 */
[----:B--2---:R-:W3:Y:S02]  /*2fe0*/  LDG.E.U8 R91, desc[UR36][R100.64+0x28] ;  /* 0x00002824645b7981 */ /* 0x004ee4000c1e1100 */
[----:B---3--:R-:W-:-:S05]  /*2ff0*/  PRMT R57, R91, 0x8880, RZ ;  /* 0x000088805b397816 */ /* 0x008fca00000000ff */
[----:B------:R-:W-:-:S07]  /*3000*/  IMAD R88, R57, R90, RZ ;  /* 0x0000005a39587224 */ /* 0x000fce00078e02ff */
.L_x_82:
[----:B------:R-:W-:Y:S05]  /*3010*/  BSYNC B1 ;  /* 0x0000000000017941 */ /* 0x000fea0003800000 */
.L_x_81:
        /* <DEDUP_REMOVED lines=11> */
.L_x_84:
[----:B------:R-:W-:Y:S05]  /*30d0*/  BSYNC B1 ;  /* 0x0000000000017941 */ /* 0x000fea0003800000 */
.L_x_83:
[----:B------:R-:W-:Y:S01]  /*30e0*/  @!P4 IMAD R79, R79, R89, R88 ;  /* 0x000000594f4fc224 */ /* 0x000fe200078e0258 */
[----:B------:R-:W-:Y:S04]  /*30f0*/  BSSY B1, `(.L_x_85) ;  /* 0x0000006000017945 */ /* 0x000fe80003800000 */
[----:B------:R0:W-:Y:S01]  /*3100*/  @!P4 STG.E.U8 desc[UR36][R6.64+0x29], R79 ;  /* 0x0000294f0600c986 */ /* 0x0001e2000c101124 */
[----:B------:R-:W-:Y:S05]  /*3110*/  @P3 BRA `(.L_x_86) ;  /* 0x00000000000c3947 */ /* 0x000fea0003800000 */
[----:B--2---:R-:W3:Y:S02]  /*3120*/  LDG.E.U8 R91, desc[UR36][R96.64+0x30] ;  /* 0x00003024605b7981 */ /* 0x004ee4000c1e1100 */
[----:B---3--:R-:W-:-:S05]  /*3130*/  PRMT R57, R91, 0x8880, RZ ;  /* 0x000088805b397816 */ /* 0x008fca00000000ff */
[----:B------:R-:W-:-:S07]  /*3140*/  IMAD R88, R57, R90, RZ ;  /* 0x0000005a39587224 */ /* 0x000fce00078e02ff */
.L_x_86:
[----:B------:R-:W-:Y:S05]  /*3150*/  BSYNC B1 ;  /* 0x0000000000017941 */ /* 0x000fea0003800000 */
.L_x_85:
[----:B---3--:R-:W-:Y:S01]  /*3160*/  @!P3 IMAD R57, R80, R89, R88 ;  /* 0x000000595039b224 */ /* 0x008fe200078e0258 */
[----:B------:R-:W-:Y:S04]  /*3170*/  BSSY B1, `(.L_x_87) ;  /* 0x0000006000017945 */ /* 0x000fe80003800000 */
[----:B------:R3:W-:Y:S01]  /*3180*/  @!P3 STG.E.U8 desc[UR36][R94.64+0x30], R57 ;  /* 0x000030395e00b986 */ /* 0x0007e2000c101124 */
[----:B------:R-:W-:Y:S05]  /*3190*/  @P5 BRA `(.L_x_88) ;  /* 0x00000000000c5947 */ /* 0x000fea0003800000 */
[----:B--2---:R-:W3:Y:S02]  /*31a0*/  LDG.E.U8 R91, desc[UR36][R96.64+0x31] ;  /* 0x00003124605b7981 */ /* 0x004ee4000c1e1100 */
[----:B---3--:R-:W-:-:S05]  /*31b0*/  PRMT R57, R91, 0x8880, RZ ;  /* 0x000088805b397816 */ /* 0x008fca00000000ff */
[----:B------:R-:W-:-:S07]  /*31c0*/  IMAD R88, R57, R90, RZ ;  /* 0x0000005a39587224 */ /* 0x000fce00078e02ff */
.L_x_88:
[----:B------:R-:W-:Y:S05]  /*31d0*/  BSYNC B1 ;  /* 0x0000000000017941 */ /* 0x000fea0003800000 */
.L_x_87:
[----:B------:R-:W-:Y:S01]  /*31e0*/  @!P5 IMAD R81, R81, R89, R88 ;  /* 0x000000595151d224 */ /* 0x000fe200078e0258 */
[----:B------:R-:W-:Y:S04]  /*31f0*/  BSSY B1, `(.L_x_89) ;  /* 0x0000006000017945 */ /* 0x000fe80003800000 */
[----:B------:R0:W-:Y:S01]  /*3200*/  @!P5 STG.E.U8 desc[UR36][R94.64+0x31], R81 ;  /* 0x000031515e00d986 */ /* 0x0001e2000c101124 */
[----:B------:R-:W-:Y:S05]  /*3210*/  @P2 BRA `(.L_x_90) ;  /* 0x00000000000c2947 */ /* 0x000fea0003800000 */
[----:B--2---:R-:W3:Y:S02]  /*3220*/  LDG.E.U8 R91, desc[UR36][R100.64+0x30] ;  /* 0x00003024645b7981 */ /* 0x004ee4000c1e1100 */
[----:B---3--:R-:W-:-:S05]  /*3230*/  PRMT R57, R91, 0x8880, RZ ;  /* 0x000088805b397816 */ /* 0x008fca00000000ff */
[----:B------:R-:W-:-:S07]  /*3240*/  IMAD R88, R57, R90, RZ ;  /* 0x0000005a39587224 */ /* 0x000fce00078e02ff */
.L_x_90:
[----:B------:R-:W-:Y:S05]  /*3250*/  BSYNC B1 ;  /* 0x0000000000017941 */ /* 0x000fea0003800000 */
.L_x_89:
[C---:B------:R-:W-:Y:S01]  /*3260*/  ISETP.LT.OR P4, PT, R3.reuse, 0x32, !P1 ;  /* 0x000000320300780c */ /* 0x040fe20004f81670 */
[----:B---3--:R-:W-:Y:S01]  /*3270*/  @!P2 IMAD R57, R82, R89, R88 ;  /* 0x000000595239a224 */ /* 0x008fe200078e0258 */
[----:B------:R-:W-:Y:S01]  /*3280*/  BSSY B1, `(.L_x_91) ;  /* 0x000000b000017945 */ /* 0x000fe20003800000 */
[----:B------:R-:W-:Y:S02]  /*3290*/  ISETP.LT.OR P3, PT, R3, 0x39, !P0 ;  /* 0x000000390300780c */ /* 0x000fe40004761670 */
[----:B------:R-:W-:Y:S01]  /*32a0*/  IADD3 R107, P5, R107, 0x80, RZ ;  /* 0x000000806b6b7810 */ /* 0x000fe20007fbe0ff */
[----:B------:R3:W-:Y:S01]  /*32b0*/  @!P2 STG.E.U8 desc[UR36][R6.64+0x30], R57 ;  /* 0x000030390600a986 */ /* 0x0007e2000c101124 */
[C---:B------:R-:W-:Y:S02]  /*32c0*/  ISETP.LT.OR P2, PT, R3.reuse, 0x39, !P1 ;  /* 0x000000390300780c */ /* 0x040fe40004f41670 */
[C---:B------:R-:W-:Y:S02]  /*32d0*/  ISETP.LT.OR P0, PT, R3.reuse, 0x3a, !P0 ;  /* 0x0000003a0300780c */ /* 0x040fe40004701670 */
[----:B------:R-:W-:-:S02]  /*32e0*/  ISETP.LT.OR P1, PT, R3, 0x3a, !P1 ;  /* 0x0000003a0300780c */ /* 0x000fc40004f21670 */
[----:B------:R-:W-:Y:S11]  /*32f0*/  @P4 BRA `(.L_x_92) ;  /* 0x00000000000c4947 */ /* 0x000ff60003800000 */
[----:B--2---:R-:W3:Y:S02]  /*3300*/  LDG.E.U8 R91, desc[UR36][R100.64+0x31] ;  /* 0x00003124645b7981 */ /* 0x004ee4000c1e1100 */
[----:B---3--:R-:W-:-:S05]  /*3310*/  PRMT R57, R91, 0x8880, RZ ;  /* 0x000088805b397816 */ /* 0x008fca00000000ff */
[----:B------:R-:W-:-:S07]  /*3320*/  IMAD R88, R57, R90, RZ ;  /* 0x0000005a39587224 */ /* 0x000fce00078e02ff */
.L_x_92:
[----:B------:R-:W-:Y:S05]  /*3330*/  BSYNC B1 ;  /* 0x0000000000017941 */ /* 0x000fea0003800000 */
.L_x_91:
[----:B------:R-:W-:Y:S01]  /*3340*/  @!P4 IMAD R83, R83, R89, R88 ;  /* 0x000000595353c224 */ /* 0x000fe200078e0258 */
[----:B------:R-:W-:Y:S04]  /*3350*/  BSSY B1, `(.L_x_93) ;  /* 0x0000006000017945 */ /* 0x000fe80003800000 */
[----:B------:R0:W-:Y:S01]  /*3360*/  @!P4 STG.E.U8 desc[UR36][R6.64+0x31], R83 ;  /* 0x000031530600c986 */ /* 0x0001e2000c101124 */
[----:B------:R-:W-:Y:S05]  /*3370*/  @P3 BRA `(.L_x_94) ;  /* 0x00000000000c3947 */ /* 0x000fea0003800000 */
[----:B--2---:R-:W3:Y:S02]  /*3380*/  LDG.E.U8 R91, desc[UR36][R96.64+0x38] ;  /* 0x00003824605b7981 */ /* 0x004ee4000c1e1100 */
[----:B---3--:R-:W-:-:S05]  /*3390*/  PRMT R57, R91, 0x8880, RZ ;  /* 0x000088805b397816 */ /* 0x008fca00000000ff */
[----:B------:R-:W-:-:S07]  /*33a0*/  IMAD R88, R57, R90, RZ ;  /* 0x0000005a39587224 */ /* 0x000fce00078e02ff */
.L_x_94:
[----:B------:R-:W-:Y:S05]  /*33b0*/  BSYNC B1 ;  /* 0x0000000000017941 */ /* 0x000fea0003800000 */
.L_x_93:
[----:B---3--:R-:W-:Y:S01]  /*33c0*/  @!P3 IMAD R57, R84, R89, R88 ;  /* 0x000000595439b224 */ /* 0x008fe200078e0258 */
[----:B------:R-:W-:Y:S01]  /*33d0*/  BSSY B1, `(.L_x_95) ;  /* 0x0000007000017945 */ /* 0x000fe20003800000 */
[----:B----4-:R-:W-:-:S03]  /*33e0*/  IMAD.X R59, RZ, RZ, R5, P5 ;  /* 0x000000ffff3b7224 */ /* 0x010fc600028e0605 */
[----:B------:R3:W-:Y:S01]  /*33f0*/  @!P3 STG.E.U8 desc[UR36][R94.64+0x38], R57 ;  /* 0x000038395e00b986 */ /* 0x0007e2000c101124 */
[----:B------:R-:W-:Y:S05]  /*3400*/  @P0 BRA `(.L_x_96) ;  /* 0x00000000000c0947 */ /* 0x000fea0003800000 */
[----:B--2---:R-:W2:Y:S02]  /*3410*/  LDG.E.U8 R91, desc[UR36][R96.64+0x39] ;  /* 0x00003924605b7981 */ /* 0x004ea4000c1e1100 */
[----:B--2---:R-:W-:-:S05]  /*3420*/  PRMT R5, R91, 0x8880, RZ ;  /* 0x000088805b057816 */ /* 0x004fca00000000ff */
[----:B------:R-:W-:-:S07]  /*3430*/  IMAD R88, R5, R90, RZ ;  /* 0x0000005a05587224 */ /* 0x000fce00078e02ff */
.L_x_96:
[----:B------:R-:W-:Y:S05]  /*3440*/  BSYNC B1 ;  /* 0x0000000000017941 */ /* 0x000fea0003800000 */
.L_x_95:
[----:B------:R-:W-:Y:S01]  /*3450*/  @!P0 IMAD R85, R85, R89, R88 ;  /* 0x0000005955558224 */ /* 0x000fe200078e0258 */
[----:B------:R-:W-:Y:S01]  /*3460*/  BSSY B1, `(.L_x_97) ;  /* 0x0000007000017945 */ /* 0x000fe20003800000 */
[----:B------:R-:W-:-:S03]  /*3470*/  IMAD R4, R59, R92, RZ ;  /* 0x0000005c3b047224 */ /* 0x000fc600078e02ff */
[----:B------:R4:W-:Y:S01]  /*3480*/  @!P0 STG.E.U8 desc[UR36][R94.64+0x39], R85 ;  /* 0x000039555e008986 */ /* 0x0009e2000c101124 */
[----:B------:R-:W-:Y:S05]  /*3490*/  @P2 BRA `(.L_x_98) ;  /* 0x00000000000c2947 */ /* 0x000fea0003800000 */
[----:B--2---:R-:W2:Y:S02]  /*34a0*/  LDG.E.U8 R91, desc[UR36][R100.64+0x38] ;  /* 0x00003824645b7981 */ /* 0x004ea4000c1e1100 */
[----:B--2---:R-:W-:-:S05]  /*34b0*/  PRMT R5, R91, 0x8880, RZ ;  /* 0x000088805b057816 */ /* 0x004fca00000000ff */
[----:B------:R-:W-:-:S07]  /*34c0*/  IMAD R88, R5, R90, RZ ;  /* 0x0000005a05587224 */ /* 0x000fce00078e02ff */
.L_x_98:
[----:B------:R-:W-:Y:S05]  /*34d0*/  BSYNC B1 ;  /* 0x0000000000017941 */ /* 0x000fea0003800000 */
.L_x_97:
[----:B------:R-:W-:Y:S01]  /*34e0*/  @!P2 IMAD R5, R86, R89, R88 ;  /* 0x000000595605a224 */ /* 0x000fe200078e0258 */
[----:B------:R-:W-:Y:S01]  /*34f0*/  BSSY B1, `(.L_x_99) ;  /* 0x0000009000017945 */ /* 0x000fe20003800000 */
[C---:B---3--:R-:W-:Y:S02]  /*3500*/  IMAD R57, R107.reuse, R93, R4 ;  /* 0x0000005d6b397224 */ /* 0x048fe400078e0204 */
[CC--:B------:R-:W-:Y:S01]  /*3510*/  IMAD.WIDE.U32 R98, R107.reuse, R92.reuse, R98 ;  /* 0x0000005c6b627225 */ /* 0x0c0fe200078e0062 */
[----:B------:R3:W-:Y:S03]  /*3520*/  @!P2 STG.E.U8 desc[UR36][R6.64+0x38], R5 ;  /* 0x000038050600a986 */ /* 0x0007e6000c101124 */
[----:B------:R-:W-:Y:S01]  /*3530*/  IMAD.WIDE.U32 R92, R107, R92, R20 ;  /* 0x0000005c6b5c7225 */ /* 0x000fe200078e0014 */
[----:B------:R-:W-:Y:S06]  /*3540*/  @P1 BRA `(.L_x_100) ;  /* 0x00000000000c1947 */ /* 0x000fec0003800000 */
[----:B--2---:R-:W3:Y:S02]  /*3550*/  LDG.E.U8 R91, desc[UR36][R100.64+0x39] ;  /* 0x00003924645b7981 */ /* 0x004ee4000c1e1100 */
[----:B---3--:R-:W-:-:S05]  /*3560*/  PRMT R5, R91, 0x8880, RZ ;  /* 0x000088805b057816 */ /* 0x008fca00000000ff */
[----:B------:R-:W-:-:S07]  /*3570*/  IMAD R88, R5, R90, RZ ;  /* 0x0000005a05587224 */ /* 0x000fce00078e02ff */
.L_x_100:
[----:B------:R-:W-:Y:S05]  /*3580*/  BSYNC B1 ;  /* 0x0000000000017941 */ /* 0x000fea0003800000 */
.L_x_99:
[----:B------:R-:W-:Y:S01]  /*3590*/  @!P1 IMAD R87, R87, R89, R88 ;  /* 0x0000005957579224 */ /* 0x000fe200078e0258 */
[----:B------:R-:W-:Y:S01]  /*35a0*/  ISETP.GE.AND P2, PT, R102, 0x81, PT ;  /* 0x000000816600780c */ /* 0x000fe20003f46270 */
[----:B------:R-:W-:Y:S01]  /*35b0*/  BSSY B1, `(.L_x_101) ;  /* 0x000000c000017945 */ /* 0x000fe20003800000 */
[----:B------:R-:W-:Y:S02]  /*35c0*/  IADD3 R4, P5, R92, R12, RZ ;  /* 0x0000000c5c047210 */ /* 0x000fe40007fbe0ff */
[----:B------:R0:W-:Y:S01]  /*35d0*/  @!P1 STG.E.U8 desc[UR36][R6.64+0x39], R87 ;  /* 0x0000395706009986 */ /* 0x0001e2000c101124 */
[----:B------:R-:W-:Y:S02]  /*35e0*/  ISETP.LT.OR P1, PT, R3, 0x1, !P2 ;  /* 0x000000010300780c */ /* 0x000fe40005721670 */
[----:B---3--:R-:W-:Y:S02]  /*35f0*/  IADD3.X R5, R13, R93, R57, P5, !PT ;  /* 0x0000005d0d057210 */ /* 0x008fe40002ffe439 */
[----:B------:R-:W-:-:S02]  /*3600*/  ISETP.GE.AND P0, PT, R102, 0x89, PT ;  /* 0x000000896600780c */ /* 0x000fc40003f06270 */
[----:B------:R-:W-:Y:S02]  /*3610*/  IADD3 R12, P4, P3, R14, R12, R98 ;  /* 0x0000000c0e0c7210 */ /* 0x000fe40007b9e062 */
[----:B------:R-:W-:-:S05]  /*3620*/  ISETP.LT.OR P5, PT, R3, 0x2, !P2 ;  /* 0x000000020300780c */ /* 0x000fca00057a1670 */
[----:B0-----:R-:W-:Y:S08]  /*3630*/  @P1 BRA `(.L_x_102) ;  /* 0x00000000000c1947 */ /* 0x001ff00003800000 */
[----:B--2---:R-:W2:Y:S02]  /*3640*/  LDG.E.U8 R91, desc[UR36][R4.64] ;  /* 0x00000024045b7981 */ /* 0x004ea4000c1e1100 */
[----:B--2---:R-:W-:-:S05]  /*3650*/  PRMT R7, R91, 0x8880, RZ ;  /* 0x000088805b077816 */ /* 0x004fca00000000ff */
[----:B------:R-:W-:-:S07]  /*3660*/  IMAD R88, R7, R90, RZ ;  /* 0x0000005a07587224 */ /* 0x000fce00078e02ff */
.L_x_102:
[----:B------:R-:W-:Y:S05]  /*3670*/  BSYNC B1 ;  /* 0x0000000000017941 */ /* 0x000fea0003800000 */
.L_x_101:
[----:B------:R-:W-:Y:S01]  /*3680*/  @!P1 IMAD R7, R24, R89, R88 ;  /* 0x0000005918079224 */ /* 0x000fe200078e0258 */
[----:B------:R-:W-:Y:S01]  /*3690*/  BSSY B1, `(.L_x_103) ;  /* 0x0000007000017945 */ /* 0x000fe20003800000 */
[----:B------:R-:W-:-:S03]  /*36a0*/  IMAD.IADD R98, R57, 0x1, R99 ;  /* 0x0000000139627824 */ /* 0x000fc600078e0263 */
[----:B------:R0:W-:Y:S01]  /*36b0*/  @!P1 STG.E.U8 desc[UR36][R8.64], R7 ;  /* 0x0000000708009986 */ /* 0x0001e2000c101124 */
[----:B------:R-:W-:Y:S05]  /*36c0*/  @P5 BRA `(.L_x_104) ;  /* 0x00000000000c5947 */ /* 0x000fea0003800000 */
[----:B--2---:R-:W0:Y:S02]  /*36d0*/  LDG.E.U8 R91, desc[UR36][R4.64+0x1] ;  /* 0x00000124045b7981 */ /* 0x004e24000c1e1100 */
[----:B0-----:R-:W-:-:S05]  /*36e0*/  PRMT R7, R91, 0x8880, RZ ;  /* 0x000088805b077816 */ /* 0x001fca00000000ff */
[----:B------:R-:W-:-:S07]  /*36f0*/  IMAD R88, R7, R90, RZ ;  /* 0x0000005a07587224 */ /* 0x000fce00078e02ff */
.L_x_104:
[----:B------:R-:W-:Y:S05]  /*3700*/  BSYNC B1 ;  /* 0x0000000000017941 */ /* 0x000fea0003800000 */
.L_x_103:
[----:B------:R-:W-:Y:S01]  /*3710*/  ISETP.LT.OR P1, PT, R3, 0x1, !P0 ;  /* 0x000000010300780c */ /* 0x000fe20004721670 */
[----:B------:R-:W-:Y:S01]  /*3720*/  @!P5 IMAD R25, R25, R89, R88 ;  /* 0x000000591919d224 */ /* 0x000fe200078e0258 */
[----:B------:R-:W-:Y:S01]  /*3730*/  BSSY B1, `(.L_x_105) ;  /* 0x000000a000017945 */ /* 0x000fe20003800000 */
[----:B------:R-:W-:Y:S02]  /*3740*/  IADD3.X R13, R21, R13, R98, P4, P3 ;  /* 0x0000000d150d7210 */ /* 0x000fe400027e6462 */
[C---:B------:R-:W-:Y:S01]  /*3750*/  ISETP.LT.OR P4, PT, R3.reuse, 0x2, !P0 ;  /* 0x000000020300780c */ /* 0x040fe20004781670 */
[----:B------:R3:W-:Y:S01]  /*3760*/  @!P5 STG.E.U8 desc[UR36][R8.64+0x1], R25 ;  /* 0x000001190800d986 */ /* 0x0007e2000c101124 */
[C---:B------:R-:W-:Y:S02]  /*3770*/  ISETP.LT.OR P5, PT, R3.reuse, 0x9, !P2 ;  /* 0x000000090300780c */ /* 0x040fe400057a1670 */
[----:B------:R-:W-:-:S04]  /*3780*/  ISETP.LT.OR P3, PT, R3, 0xa, !P2 ;  /* 0x0000000a0300780c */ /* 0x000fc80005761670 */
[----:B------:R-:W-:Y:S09]  /*3790*/  @P1 BRA `(.L_x_106) ;  /* 0x00000000000c1947 */ /* 0x000ff20003800000 */
[----:B--2---:R-:W0:Y:S02]  /*37a0*/  LDG.E.U8 R91, desc[UR36][R12.64] ;  /* 0x000000240c5b7981 */ /* 0x004e24000c1e1100 */
[----:B0-----:R-:W-:-:S05]  /*37b0*/  PRMT R7, R91, 0x8880, RZ ;  /* 0x000088805b077816 */ /* 0x001fca00000000ff */
[----:B------:R-:W-:-:S07]  /*37c0*/  IMAD R88, R7, R90, RZ ;  /* 0x0000005a07587224 */ /* 0x000fce00078e02ff */
.L_x_106:
[----:B------:R-:W-:Y:S05]  /*37d0*/  BSYNC B1 ;  /* 0x0000000000017941 */ /* 0x000fea0003800000 */
.L_x_105:
[----:B0-----:R-:W-:Y:S01]  /*37e0*/  @!P1 IMAD R7, R26, R89, R88 ;  /* 0x000000591a079224 */ /* 0x001fe200078e0258 */
[----:B------:R-:W-:Y:S04]  /*37f0*/  BSSY B1, `(.L_x_107) ;  /* 0x0000006000017945 */ /* 0x000fe80003800000 */
[----:B------:R0:W-:Y:S01]  /*3800*/  @!P1 STG.E.U8 desc[UR36][R10.64], R7 ;  /* 0x000000070a009986 */ /* 0x0001e2000c101124 */
[----:B------:R-:W-:Y:S05]  /*3810*/  @P4 BRA `(.L_x_108) ;  /* 0x00000000000c4947 */ /* 0x000fea0003800000 */
[----:B--2---:R-:W0:Y:S02]  /*3820*/  LDG.E.U8 R91, desc[UR36][R12.64+0x1] ;  /* 0x000001240c5b7981 */ /* 0x004e24000c1e1100 */
[----:B0-----:R-:W-:-:S05]  /*3830*/  PRMT R7, R91, 0x8880, RZ ;  /* 0x000088805b077816 */ /* 0x001fca00000000ff */
[----:B------:R-:W-:-:S07]  /*3840*/  IMAD R88, R7, R90, RZ ;  /* 0x0000005a07587224 */ /* 0x000fce00078e02ff */
.L_x_108:
[----:B------:R-:W-:Y:S05]  /*3850*/  BSYNC B1 ;  /* 0x0000000000017941 */ /* 0x000fea0003800000 */
.L_x_107:
[----:B------:R-:W-:Y:S01]  /*3860*/  @!P4 IMAD R27, R27, R89, R88 ;  /* 0x000000591b1bc224 */ /* 0x000fe200078e0258 */
[----:B------:R-:W-:Y:S04]  /*3870*/  BSSY B1, `(.L_x_109) ;  /* 0x0000006000017945 */ /* 0x000fe80003800000 */
[----:B------:R0:W-:Y:S01]  /*3880*/  @!P4 STG.E.U8 desc[UR36][R10.64+0x1], R27 ;  /* 0x0000011b0a00c986 */ /* 0x0001e2000c101124 */
[----:B------:R-:W-:Y:S05]  /*3890*/  @P5 BRA `(.L_x_110) ;  /* 0x00000000000c5947 */ /* 0x000fea0003800000 */
[----:B--2---:R-:W0:Y:S02]  /*38a0*/  LDG.E.U8 R91, desc[UR36][R4.64+0x8] ;  /* 0x00000824045b7981 */ /* 0x004e24000c1e1100 */
[----:B0-----:R-:W-:-:S05]  /*38b0*/  PRMT R7, R91, 0x8880, RZ ;  /* 0x000088805b077816 */ /* 0x001fca00000000ff */
[----:B------:R-:W-:-:S07]  /*38c0*/  IMAD R88, R7, R90, RZ ;  /* 0x0000005a07587224 */ /* 0x000fce00078e02ff */
.L_x_110:
[----:B------:R-:W-:Y:S05]  /*38d0*/  BSYNC B1 ;  /* 0x0000000000017941 */ /* 0x000fea0003800000 */
.L_x_109:
[----:B0-----:R-:W-:Y:S01]  /*38e0*/  @!P5 IMAD R7, R28, R89, R88 ;  /* 0x000000591c07d224 */ /* 0x001fe200078e0258 */
[----:B------:R-:W-:Y:S04]  /*38f0*/  BSSY B1, `(.L_x_111) ;  /* 0x0000006000017945 */ /* 0x000fe80003800000 */
[----:B------:R0:W-:Y:S01]  /*3900*/  @!P5 STG.E.U8 desc[UR36][R8.64+0x8], R7 ;  /* 0x000008070800d986 */ /* 0x0001e2000c101124 */
[----:B------:R-:W-:Y:S05]  /*3910*/  @P3 BRA `(.L_x_112) ;  /* 0x00000000000c3947 */ /* 0x000fea0003800000 */
[----:B--2---:R-:W0:Y:S02]  /*3920*/  LDG.E.U8 R91, desc[UR36][R4.64+0x9] ;  /* 0x00000924045b7981 */ /* 0x004e24000c1e1100 */
[----:B0-----:R-:W-:-:S05]  /*3930*/  PRMT R7, R91, 0x8880, RZ ;  /* 0x000088805b077816 */ /* 0x001fca00000000ff */
[----:B------:R-:W-:-:S07]  /*3940*/  IMAD R88, R7, R90, RZ ;  /* 0x0000005a07587224 */ /* 0x000fce00078e02ff */
.L_x_112:
[----:B------:R-:W-:Y:S05]  /*3950*/  BSYNC B1 ;  /* 0x0000000000017941 */ /* 0x000fea0003800000 */
.L_x_111:
[----:B------:R-:W-:Y:S01]  /*3960*/  ISETP.LT.OR P5, PT, R3, 0x9, !P0 ;  /* 0x000000090300780c */ /* 0x000fe200047a1670 */
[----:B------:R-:W-:Y:S01]  /*3970*/  @!P3 IMAD R29, R29, R89, R88 ;  /* 0x000000591d1db224 */ /* 0x000fe200078e0258 */
[----:B------:R-:W-:Y:S01]  /*3980*/  BSSY B1, `(.L_x_113) ;  /* 0x0000009000017945 */ /* 0x000fe20003800000 */
[C---:B------:R-:W-:Y:S02]  /*3990*/  ISETP.LT.OR P4, PT, R3.reuse, 0xa, !P0 ;  /* 0x0000000a0300780c */ /* 0x040fe40004781670 */
[C---:B------:R-:W-:Y:S01]  /*39a0*/  ISETP.LT.OR P1, PT, R3.reuse, 0x12, !P2 ;  /* 0x000000120300780c */ /* 0x040fe20005721670 */
[----:B------:R0:W-:Y:S01]  /*39b0*/  @!P3 STG.E.U8 desc[UR36][R8.64+0x9], R29 ;  /* 0x0000091d0800b986 */ /* 0x0001e2000c101124 */
[----:B------:R-:W-:-:S06]  /*39c0*/  ISETP.LT.OR P3, PT, R3, 0x11, !P2 ;  /* 0x000000110300780c */ /* 0x000fcc0005761670 */
[----:B------:R-:W-:Y:S07]  /*39d0*/  @P5 BRA `(.L_x_114) ;  /* 0x00000000000c5947 */ /* 0x000fee0003800000 */
[----:B--2---:R-:W0:Y:S02]  /*39e0*/  LDG.E.U8 R91, desc[UR36][R12.64+0x8] ;  /* 0x000008240c5b7981 */ /* 0x004e24000c1e1100 */
[----:B0-----:R-:W-:-:S05]  /*39f0*/  PRMT R7, R91, 0x8880, RZ ;  /* 0x000088805b077816 */ /* 0x001fca00000000ff */
[----:B------:R-:W-:-:S07]  /*3a00*/  IMAD R88, R7, R90, RZ ;  /* 0x0000005a07587224 */ /* 0x000fce00078e02ff */
.L_x_114:
[----:B------:R-:W-:Y:S05]  /*3a10*/  BSYNC B1 ;  /* 0x0000000000017941 */ /* 0x000fea0003800000 */
.L_x_113:
[----:B0-----:R-:W-:Y:S01]  /*3a20*/  @!P5 IMAD R7, R30, R89, R88 ;  /* 0x000000591e07d224 */ /* 0x001fe200078e0258 */
[----:B------:R-:W-:Y:S04]  /*3a30*/  BSSY B1, `(.L_x_115) ;  /* 0x0000006000017945 */ /* 0x000fe80003800000 */
[----:B------:R0:W-:Y:S01]  /*3a40*/  @!P5 STG.E.U8 desc[UR36][R10.64+0x8], R7 ;  /* 0x000008070a00d986 */ /* 0x0001e2000c101124 */
[----:B------:R-:W-:Y:S05]  /*3a50*/  @P4 BRA `(.L_x_116) ;  /* 0x00000000000c4947 */ /* 0x000fea0003800000 */
[----:B--2---:R-:W0:Y:S02]  /*3a60*/  LDG.E.U8 R91, desc[UR36][R12.64+0x9] ;  /* 0x000009240c5b7981 */ /* 0x004e24000c1e1100 */
[----:B0-----:R-:W-:-:S05]  /*3a70*/  PRMT R7, R91, 0x8880, RZ ;  /* 0x000088805b077816 */ /* 0x001fca00000000ff */
[----:B------:R-:W-:-:S07]  /*3a80*/  IMAD R88, R7, R90, RZ ;  /* 0x0000005a07587224 */ /* 0x000fce00078e02ff */
.L_x_116:
[----:B------:R-:W-:Y:S05]  /*3a90*/  BSYNC B1 ;  /* 0x0000000000017941 */ /* 0x000fea0003800000 */
.L_x_115:
[----:B------:R-:W-:Y:S01]  /*3aa0*/  @!P4 IMAD R31, R31, R89, R88 ;  /* 0x000000591f1fc224 */ /* 0x000fe200078e0258 */
[----:B------:R-:W-:Y:S04]  /*3ab0*/  BSSY B1, `(.L_x_117) ;  /* 0x0000006000017945 */ /* 0x000fe80003800000 */
[----:B------:R0:W-:Y:S01]  /*3ac0*/  @!P4 STG.E.U8 desc[UR36][R10.64+0x9], R31 ;  /* 0x0000091f0a00c986 */ /* 0x0001e2000c101124 */
[----:B------:R-:W-:Y:S05]  /*3ad0*/  @P3 BRA `(.L_x_118) ;  /* 0x00000000000c3947 */ /* 0x000fea0003800000 */
[----:B--2---:R-:W0:Y:S02]  /*3ae0*/  LDG.E.U8 R91, desc[UR36][R4.64+0x10] ;  /* 0x00001024045b7981 */ /* 0x004e24000c1e1100 */
[----:B0-----:R-:W-:-:S05]  /*3af0*/  PRMT R7, R91, 0x8880, RZ ;  /* 0x000088805b077816 */ /* 0x001fca00000000ff */
[----:B------:R-:W-:-:S07]  /*3b00*/  IMAD R88, R7, R90, RZ ;  /* 0x0000005a07587224 */ /* 0x000fce00078e02ff */
.L_x_118:
[----:B------:R-:W-:Y:S05]  /*3b10*/  BSYNC B1 ;  /* 0x0000000000017941 */ /* 0x000fea0003800000 */
.L_x_117:
[----:B0-----:R-:W-:Y:S01]  /*3b20*/  @!P3 IMAD R7, R32, R89, R88 ;  /* 0x000000592007b224 */ /* 0x001fe200078e0258 */
[----:B------:R-:W-:Y:S04]  /*3b30*/  BSSY B1, `(.L_x_119) ;  /* 0x0000006000017945 */ /* 0x000fe80003800000 */
[----:B------:R0:W-:Y:S01]  /*3b40*/  @!P3 STG.E.U8 desc[UR36][R8.64+0x10], R7 ;  /* 0x000010070800b986 */ /* 0x0001e2000c101124 */
[----:B------:R-:W-:Y:S05]  /*3b50*/  @P1 BRA `(.L_x_120) ;  /* 0x00000000000c1947 */ /* 0x000fea0003800000 */
[----:B--2---:R-:W0:Y:S02]  /*3b60*/  LDG.E.U8 R91, desc[UR36][R4.64+0x11] ;  /* 0x00001124045b7981 */ /* 0x004e24000c1e1100 */
[----:B0-----:R-:W-:-:S05]  /*3b70*/  PRMT R7, R91, 0x8880, RZ ;  /* 0x000088805b077816 */ /* 0x001fca00000000ff */
[----:B------:R-:W-:-:S07]  /*3b80*/  IMAD R88, R7, R90, RZ ;  /* 0x0000005a07587224 */ /* 0x000fce00078e02ff */
.L_x_120:
[----:B------:R-:W-:Y:S05]  /*3b90*/  BSYNC B1 ;  /* 0x0000000000017941 */ /* 0x000fea0003800000 */
.L_x_119:
        /* <DEDUP_REMOVED lines=11> */
.L_x_122:
[----:B------:R-:W-:Y:S05]  /*3c50*/  BSYNC B1 ;  /* 0x0000000000017941 */ /* 0x000fea0003800000 */
.L_x_121:
[----:B0-----:R-:W-:Y:S01]  /*3c60*/  @!P4 IMAD R7, R34, R89, R88 ;  /* 0x000000592207c224 */ /* 0x001fe200078e0258 */
[----:B------:R-:W-:Y:S04]  /*3c70*/  BSSY B1, `(.L_x_123) ;  /* 0x0000006000017945 */ /* 0x000fe80003800000 */
[----:B------:R0:W-:Y:S01]  /*3c80*/  @!P4 STG.E.U8 desc[UR36][R10.64+0x10], R7 ;  /* 0x000010070a00c986 */ /* 0x0001e2000c101124 */
[----:B------:R-:W-:Y:S05]  /*3c90*/  @P3 BRA `(.L_x_124) ;  /* 0x00000000000c3947 */ /* 0x000fea0003800000 */
[----:B--2---:R-:W0:Y:S02]  /*3ca0*/  LDG.E.U8 R91, desc[UR36][R12.64+0x11] ;  /* 0x000011240c5b7981 */ /* 0x004e24000c1e1100 */
[----:B0-----:R-:W-:-:S05]  /*3cb0*/  PRMT R7, R91, 0x8880, RZ ;  /* 0x000088805b077816 */ /* 0x001fca00000000ff */
[----:B------:R-:W-:-:S07]  /*3cc0*/  IMAD R88, R7, R90, RZ ;  /* 0x0000005a07587224 */ /* 0x000fce00078e02ff */
.L_x_124:
[----:B------:R-:W-:Y:S05]  /*3cd0*/  BSYNC B1 ;  /* 0x0000000000017941 */ /* 0x000fea0003800000 */
.L_x_123:
[----:B------:R-:W-:Y:S01]  /*3ce0*/  @!P3 IMAD R35, R35, R89, R88 ;  /* 0x000000592323b224 */ /* 0x000fe200078e0258 */
[----:B------:R-:W-:Y:S04]  /*3cf0*/  BSSY B1, `(.L_x_125) ;  /* 0x0000006000017945 */ /* 0x000fe80003800000 */
[----:B------:R0:W-:Y:S01]  /*3d00*/  @!P3 STG.E.U8 desc[UR36][R10.64+0x11], R35 ;  /* 0x000011230a00b986 */ /* 0x0001e2000c101124 */
[----:B------:R-:W-:Y:S05]  /*3d10*/  @P5 BRA `(.L_x_126) ;  /* 0x00000000000c5947 */ /* 0x000fea0003800000 */
[----:B--2---:R-:W0:Y:S02]  /*3d20*/  LDG.E.U8 R91, desc[UR36][R4.64+0x18] ;  /* 0x00001824045b7981 */ /* 0x004e24000c1e1100 */
[----:B0-----:R-:W-:-:S05]  /*3d30*/  PRMT R7, R91, 0x8880, RZ ;  /* 0x000088805b077816 */ /* 0x001fca00000000ff */
[----:B------:R-:W-:-:S07]  /*3d40*/  IMAD R88, R7, R90, RZ ;  /* 0x0000005a07587224 */ /* 0x000fce00078e02ff */
.L_x_126:
[----:B------:R-:W-:Y:S05]  /*3d50*/  BSYNC B1 ;  /* 0x0000000000017941 */ /* 0x000fea0003800000 */
.L_x_125:
[----:B0-----:R-:W-:Y:S01]  /*3d60*/  @!P5 IMAD R7, R36, R89, R88 ;  /* 0x000000592407d224 */ /* 0x001fe200078e0258 */
[----:B------:R-:W-:Y:S04]  /*3d70*/  BSSY B1, `(.L_x_127) ;  /* 0x0000006000017945 */ /* 0x000fe80003800000 */
[----:B------:R0:W-:Y:S01]  /*3d80*/  @!P5 STG.E.U8 desc[UR36][R8.64+0x18], R7 ;  /* 0x000018070800d986 */ /* 0x0001e2000c101124 */
[----:B------:R-:W-:Y:S05]  /*3d90*/  @P1 BRA `(.L_x_128) ;  /* 0x00000000000c1947 */ /* 0x000fea0003800000 */
[----:B--2---:R-:W0:Y:S02]  /*3da0*/  LDG.E.U8 R91, desc[UR36][R4.64+0x19] ;  /* 0x00001924045b7981 */ /* 0x004e24000c1e1100 */
[----:B0-----:R-:W-:-:S05]  /*3db0*/  PRMT R7, R91, 0x8880, RZ ;  /* 0x000088805b077816 */ /* 0x001fca00000000ff */
[----:B------:R-:W-:-:S07]  /*3dc0*/  IMAD R88, R7, R90, RZ ;  /* 0x0000005a07587224 */ /* 0x000fce00078e02ff */
.L_x_128:
[----:B------:R-:W-:Y:S05]  /*3dd0*/  BSYNC B1 ;  /* 0x0000000000017941 */ /* 0x000fea0003800000 */
.L_x_127:
        /* <DEDUP_REMOVED lines=11> */
.L_x_130:
[----:B------:R-:W-:Y:S05]  /*3e90*/  BSYNC B1 ;  /* 0x0000000000017941 */ /* 0x000fea0003800000 */
.L_x_129:
[----:B0-----:R-:W-:Y:S01]  /*3ea0*/  @!P4 IMAD R7, R38, R89, R88 ;  /* 0x000000592607c224 */ /* 0x001fe200078e0258 */
[----:B------:R-:W-:Y:S04]  /*3eb0*/  BSSY B1, `(.L_x_131) ;  /* 0x0000006000017945 */ /* 0x000fe80003800000 */
[----:B------:R0:W-:Y:S01]  /*3ec0*/  @!P4 STG.E.U8 desc[UR36][R10.64+0x18], R7 ;  /* 0x000018070a00c986 */ /* 0x0001e2000c101124 */
[----:B------:R-:W-:Y:S05]  /*3ed0*/  @P3 BRA `(.L_x_132) ;  /* 0x00000000000c3947 */ /* 0x000fea0003800000 */
[----:B--2---:R-:W0:Y:S02]  /*3ee0*/  LDG.E.U8 R91, desc[UR36][R12.64+0x19] ;  /* 0x000019240c5b7981 */ /* 0x004e24000c1e1100 */
[----:B0-----:R-:W-:-:S05]  /*3ef0*/  PRMT R7, R91, 0x8880, RZ ;  /* 0x000088805b077816 */ /* 0x001fca00000000ff */
[----:B------:R-:W-:-:S07]  /*3f00*/  IMAD R88, R7, R90, RZ ;  /* 0x0000005a07587224 */ /* 0x000fce00078e02ff */
.L_x_132:
[----:B------:R-:W-:Y:S05]  /*3f10*/  BSYNC B1 ;  /* 0x0000000000017941 */ /* 0x000fea0003800000 */
.L_x_131:
[----:B------:R-:W-:Y:S01]  /*3f20*/  @!P3 IMAD R39, R39, R89, R88 ;  /* 0x000000592727b224 */ /* 0x000fe200078e0258 */
[----:B------:R-:W-:Y:S04]  /*3f30*/  BSSY B1, `(.L_x_133) ;  /* 0x0000006000017945 */ /* 0x000fe80003800000 */
[----:B------:R0:W-:Y:S01]  /*3f40*/  @!P3 STG.E.U8 desc[UR36][R10.64+0x19], R39 ;  /* 0x000019270a00b986 */ /* 0x0001e2000c101124 */
[----:B------:R-:W-:Y:S05]  /*3f50*/  @P5 BRA `(.L_x_134) ;  /* 0x00000000000c5947 */ /* 0x000fea0003800000 */
[----:B--2---:R-:W0:Y:S02]  /*3f60*/  LDG.E.U8 R91, desc[UR36][R4.64+0x20] ;  /* 0x00002024045b7981 */ /* 0x004e24000c1e1100 */
[----:B0-----:R-:W-:-:S05]  /*3f70*/  PRMT R7, R91, 0x8880, RZ ;  /* 0x000088805b077816 */ /* 0x001fca00000000ff */
[----:B------:R-:W-:-:S07]  /*3f80*/  IMAD R88, R7, R90, RZ ;  /* 0x0000005a07587224 */ /* 0x000fce00078e02ff */
.L_x_134:
[----:B------:R-:W-:Y:S05]  /*3f90*/  BSYNC B1 ;  /* 0x0000000000017941 */ /* 0x000fea0003800000 */
.L_x_133:
[----:B0-----:R-:W-:Y:S01]  /*3fa0*/  @!P5 IMAD R7, R40, R89, R88 ;  /* 0x000000592807d224 */ /* 0x001fe200078e0258 */
[----:B------:R-:W-:Y:S04]  /*3fb0*/  BSSY B1, `(.L_x_135) ;  /* 0x0000006000017945 */ /* 0x000fe80003800000 */
[----:B------:R0:W-:Y:S01]  /*3fc0*/  @!P5 STG.E.U8 desc[UR36][R8.64+0x20], R7 ;  /* 0x000020070800d986 */ /* 0x0001e2000c101124 */
[----:B------:R-:W-:Y:S05]  /*3fd0*/  @P1 BRA `(.L_x_136) ;  /* 0x00000000000c1947 */ /* 0x000fea0003800000 */
[----:B--2---:R-:W0:Y:S02]  /*3fe0*/  LDG.E.U8 R91, desc[UR36][R4.64+0x21] ;  /* 0x00002124045b7981 */ /* 0x004e24000c1e1100 */
[----:B0-----:R-:W-:-:S05]  /*3ff0*/  PRMT R7, R91, 0x8880, RZ ;  /* 0x000088805b077816 */ /* 0x001fca00000000ff */
[----:B------:R-:W-:-:S07]  /*4000*/  IMAD R88, R7, R90, RZ ;  /* 0x0000005a07587224 */ /* 0x000fce00078e02ff */
.L_x_136:
[----:B------:R-:W-:Y:S05]  /*4010*/  BSYNC B1 ;  /* 0x0000000000017941 */ /* 0x000fea0003800000 */
.L_x_135:
        /* <DEDUP_REMOVED lines=11> */
.L_x_138:
[----:B------:R-:W-:Y:S05]  /*40d0*/  BSYNC B1 ;  /* 0x0000000000017941 */ /* 0x000fea0003800000 */
.L_x_137:
[----:B0-----:R-:W-:Y:S01]  /*40e0*/  @!P4 IMAD R7, R42, R89, R88 ;  /* 0x000000592a07c224 */ /* 0x001fe200078e0258 */
[----:B------:R-:W-:Y:S04]  /*40f0*/  BSSY B1, `(.L_x_139) ;  /* 0x0000006000017945 */ /* 0x000fe80003800000 */
[----:B------:R0:W-:Y:S01]  /*4100*/  @!P4 STG.E.U8 desc[UR36][R10.64+0x20], R7 ;  /* 0x000020070a00c986 */ /* 0x0001e2000c101124 */
[----:B------:R-:W-:Y:S05]  /*4110*/  @P3 BRA `(.L_x_140) ;  /* 0x00000000000c3947 */ /* 0x000fea0003800000 */
[----:B--2---:R-:W0:Y:S02]  /*4120*/  LDG.E.U8 R91, desc[UR36][R12.64+0x21] ;  /* 0x000021240c5b7981 */ /* 0x004e24000c1e1100 */
[----:B0-----:R-:W-:-:S05]  /*4130*/  PRMT R7, R91, 0x8880, RZ ;  /* 0x000088805b077816 */ /* 0x001fca00000000ff */
[----:B------:R-:W-:-:S07]  /*4140*/  IMAD R88, R7, R90, RZ ;  /* 0x0000005a07587224 */ /* 0x000fce00078e02ff */
.L_x_140:
[----:B------:R-:W-:Y:S05]  /*4150*/  BSYNC B1 ;  /* 0x0000000000017941 */ /* 0x000fea0003800000 */
.L_x_139:
[----:B------:R-:W-:Y:S01]  /*4160*/  @!P3 IMAD R43, R43, R89, R88 ;  /* 0x000000592b2bb224 */ /* 0x000fe200078e0258 */
[----:B------:R-:W-:Y:S04]  /*4170*/  BSSY B1, `(.L_x_141) ;  /* 0x0000006000017945 */ /* 0x000fe80003800000 */
[----:B------:R0:W-:Y:S01]  /*4180*/  @!P3 STG.E.U8 desc[UR36][R10.64+0x21], R43 ;  /* 0x0000212b0a00b986 */ /* 0x0001e2000c101124 */
[----:B------:R-:W-:Y:S05]  /*4190*/  @P5 BRA `(.L_x_142) ;  /* 0x00000000000c5947 */ /* 0x000fea0003800000 */
[----:B--2---:R-:W0:Y:S02]  /*41a0*/  LDG.E.U8 R91, desc[UR36][R4.64+0x28] ;  /* 0x00002824045b7981 */ /* 0x004e24000c1e1100 */
[----:B0-----:R-:W-:-:S05]  /*41b0*/  PRMT R7, R91, 0x8880, RZ ;  /* 0x000088805b077816 */ /* 0x001fca00000000ff */
[----:B------:R-:W-:-:S07]  /*41c0*/  IMAD R88, R7, R90, RZ ;  /* 0x0000005a07587224 */ /* 0x000fce00078e02ff */
.L_x_142:
[----:B------:R-:W-:Y:S05]  /*41d0*/  BSYNC B1 ;  /* 0x0000000000017941 */ /* 0x000fea0003800000 */
.L_x_141:
[----:B0-----:R-:W-:Y:S01]  /*41e0*/  @!P5 IMAD R7, R44, R89, R88 ;  /* 0x000000592c07d224 */ /* 0x001fe200078e0258 */
[----:B------:R-:W-:Y:S04]  /*41f0*/  BSSY B1, `(.L_x_143) ;  /* 0x0000006000017945 */ /* 0x000fe80003800000 */
[----:B------:R0:W-:Y:S01]  /*4200*/  @!P5 STG.E.U8 desc[UR36][R8.64+0x28], R7 ;  /* 0x000028070800d986 */ /* 0x0001e2000c101124 */
[----:B------:R-:W-:Y:S05]  /*4210*/  @P1 BRA `(.L_x_144) ;  /* 0x00000000000c1947 */ /* 0x000fea0003800000 */
[----:B--2---:R-:W0:Y:S02]  /*4220*/  LDG.E.U8 R91, desc[UR36][R4.64+0x29] ;  /* 0x00002924045b7981 */ /* 0x004e24000c1e1100 */
[----:B0-----:R-:W-:-:S05]  /*4230*/  PRMT R7, R91, 0x8880, RZ ;  /* 0x000088805b077816 */ /* 0x001fca00000000ff */
[----:B------:R-:W-:-:S07]  /*4240*/  IMAD R88, R7, R90, RZ ;  /* 0x0000005a07587224 */ /* 0x000fce00078e02ff */
.L_x_144:
[----:B------:R-:W-:Y:S05]  /*4250*/  BSYNC B1 ;  /* 0x0000000000017941 */ /* 0x000fea0003800000 */
.L_x_143:
        /* <DEDUP_REMOVED lines=11> */
.L_x_146:
[----:B------:R-:W-:Y:S05]  /*4310*/  BSYNC B1 ;  /* 0x0000000000017941 */ /* 0x000fea0003800000 */
.L_x_145:
[----:B0-----:R-:W-:Y:S01]  /*4320*/  @!P4 IMAD R7, R46, R89, R88 ;  /* 0x000000592e07c224 */ /* 0x001fe200078e0258 */
[----:B------:R-:W-:Y:S04]  /*4330*/  BSSY B1, `(.L_x_147) ;  /* 0x0000006000017945 */ /* 0x000fe80003800000 */
[----:B------:R0:W-:Y:S01]  /*4340*/  @!P4 STG.E.U8 desc[UR36][R10.64+0x28], R7 ;  /* 0x000028070a00c986 */ /* 0x0001e2000c101124 */
[----:B------:R-:W-:Y:S05]  /*4350*/  @P3 BRA `(.L_x_148) ;  /* 0x00000000000c3947 */ /* 0x000fea0003800000 */
[----:B--2---:R-:W0:Y:S02]  /*4360*/  LDG.E.U8 R91, desc[UR36][R12.64+0x29] ;  /* 0x000029240c5b7981 */ /* 0x004e24000c1e1100 */
[----:B0-----:R-:W-:-:S05]  /*4370*/  PRMT R7, R91, 0x8880, RZ ;  /* 0x000088805b077816 */ /* 0x001fca00000000ff */
[----:B------:R-:W-:-:S07]  /*4380*/  IMAD R88, R7, R90, RZ ;  /* 0x0000005a07587224 */ /* 0x000fce00078e02ff */
.L_x_148:
[----:B------:R-:W-:Y:S05]  /*4390*/  BSYNC B1 ;  /* 0x0000000000017941 */ /* 0x000fea0003800000 */
.L_x_147:
[----:B------:R-:W-:Y:S01]  /*43a0*/  @!P3 IMAD R47, R47, R89, R88 ;  /* 0x000000592f2fb224 */ /* 0x000fe200078e0258 */
[----:B------:R-:W-:Y:S04]  /*43b0*/  BSSY B1, `(.L_x_149) ;  /* 0x0000006000017945 */ /* 0x000fe80003800000 */
[----:B------:R0:W-:Y:S01]  /*43c0*/  @!P3 STG.E.U8 desc[UR36][R10.64+0x29], R47 ;  /* 0x0000292f0a00b986 */ /* 0x0001e2000c101124 */
[----:B------:R-:W-:Y:S05]  /*43d0*/  @P5 BRA `(.L_x_150) ;  /* 0x00000000000c5947 */ /* 0x000fea0003800000 */
[----:B--2---:R-:W0:Y:S02]  /*43e0*/  LDG.E.U8 R91, desc[UR36][R4.64+0x30] ;  /* 0x00003024045b7981 */ /* 0x004e24000c1e1100 */
[----:B0-----:R-:W-:-:S05]  /*43f0*/  PRMT R7, R91, 0x8880, RZ ;  /* 0x000088805b077816 */ /* 0x001fca00000000ff */
[----:B------:R-:W-:-:S07]  /*4400*/  IMAD R88, R7, R90, RZ ;  /* 0x0000005a07587224 */ /* 0x000fce00078e02ff */
.L_x_150:
[----:B------:R-:W-:Y:S05]  /*4410*/  BSYNC B1 ;  /* 0x0000000000017941 */ /* 0x000fea0003800000 */
.L_x_149:
[----:B0-----:R-:W-:Y:S01]  /*4420*/  @!P5 IMAD R7, R48, R89, R88 ;  /* 0x000000593007d224 */ /* 0x001fe200078e0258 */
[----:B------:R-:W-:Y:S04]  /*4430*/  BSSY B1, `(.L_x_151) ;  /* 0x0000006000017945 */ /* 0x000fe80003800000 */
[----:B------:R0:W-:Y:S01]  /*4440*/  @!P5 STG.E.U8 desc[UR36][R8.64+0x30], R7 ;  /* 0x000030070800d986 */ /* 0x0001e2000c101124 */
[----:B------:R-:W-:Y:S05]  /*4450*/  @P1 BRA `(.L_x_152) ;  /* 0x00000000000c1947 */ /* 0x000fea0003800000 */
[----:B--2---:R-:W0:Y:S02]  /*4460*/  LDG.E.U8 R91, desc[UR36][R4.64+0x31] ;  /* 0x00003124045b7981 */ /* 0x004e24000c1e1100 */
[----:B0-----:R-:W-:-:S05]  /*4470*/  PRMT R7, R91, 0x8880, RZ ;  /* 0x000088805b077816 */ /* 0x001fca00000000ff */
[----:B------:R-:W-:-:S07]  /*4480*/  IMAD R88, R7, R90, RZ ;  /* 0x0000005a07587224 */ /* 0x000fce00078e02ff */
.L_x_152:
[----:B------:R-:W-:Y:S05]  /*4490*/  BSYNC B1 ;  /* 0x0000000000017941 */ /* 0x000fea0003800000 */
.L_x_151:
[----:B------:R-:W-:Y:S01]  /*44a0*/  ISETP.LT.OR P4, PT, R3, 0x31, !P0 ;  /* 0x000000310300780c */ /* 0x000fe20004781670 */
[----:B------:R-:W-:Y:S01]  /*44b0*/  @!P1 IMAD R49, R49, R89, R88 ;  /* 0x0000005931319224 */ /* 0x000fe200078e0258 */
[----:B------:R-:W-:Y:S01]  /*44c0*/  BSSY B1, `(.L_x_153) ;  /* 0x000000a000017945 */ /* 0x000fe20003800000 */
[C---:B------:R-:W-:Y:S02]  /*44d0*/  ISETP.LT.OR P3, PT, R3.reuse, 0x32, !P0 ;  /* 0x000000320300780c */ /* 0x040fe40004761670 */
        /* <DEDUP_REMOVED lines=8> */
.L_x_154:
[----:B------:R-:W-:Y:S05]  /*4560*/  BSYNC B1 ;  /* 0x0000000000017941 */ /* 0x000fea0003800000 */
.L_x_153:
[----:B0-----:R-:W-:Y:S01]  /*4570*/  @!P4 IMAD R7, R50, R89, R88 ;  /* 0x000000593207c224 */ /* 0x001fe200078e0258 */
[----:B------:R-:W-:Y:S04]  /*4580*/  BSSY B1, `(.L_x_155) ;  /* 0x0000006000017945 */ /* 0x000fe80003800000 */
[----:B------:R0:W-:Y:S01]  /*4590*/  @!P4 STG.E.U8 desc[UR36][R10.64+0x30], R7 ;  /* 0x000030070a00c986 */ /* 0x0001e2000c101124 */
[----:B------:R-:W-:Y:S05]  /*45a0*/  @P3 BRA `(.L_x_156) ;  /* 0x00000000000c3947 */ /* 0x000fea0003800000 */
[----:B--2---:R-:W0:Y:S02]  /*45b0*/  LDG.E.U8 R91, desc[UR36][R12.64+0x31] ;  /* 0x000031240c5b7981 */ /* 0x004e24000c1e1100 */
[----:B0-----:R-:W-:-:S05]  /*45c0*/  PRMT R7, R91, 0x8880, RZ ;  /* 0x000088805b077816 */ /* 0x001fca00000000ff */
[----:B------:R-:W-:-:S07]  /*45d0*/  IMAD R88, R7, R90, RZ ;  /* 0x0000005a07587224 */ /* 0x000fce00078e02ff */
.L_x_156:
[----:B------:R-:W-:Y:S05]  /*45e0*/  BSYNC B1 ;  /* 0x0000000000017941 */ /* 0x000fea0003800000 */
.L_x_155:
[----:B------:R-:W-:Y:S01]  /*45f0*/  @!P3 IMAD R51, R51, R89, R88 ;  /* 0x000000593333b224 */ /* 0x000fe200078e0258 */
[----:B------:R-:W-:Y:S04]  /*4600*/  BSSY B1, `(.L_x_157) ;  /* 0x0000006000017945 */ /* 0x000fe80003800000 */
[----:B------:R0:W-:Y:S01]  /*4610*/  @!P3 STG.E.U8 desc[UR36][R10.64+0x31], R51 ;  /* 0x000031330a00b986 */ /* 0x0001e2000c101124 */
[----:B------:R-:W-:Y:S05]  /*4620*/  @P1 BRA `(.L_x_158) ;  /* 0x00000000000c1947 */ /* 0x000fea0003800000 */
[----:B--2---:R-:W0:Y:S02]  /*4630*/  LDG.E.U8 R91, desc[UR36][R4.64+0x38] ;  /* 0x00003824045b7981 */ /* 0x004e24000c1e1100 */
[----:B0-----:R-:W-:-:S05]  /*4640*/  PRMT R7, R91, 0x8880, RZ ;  /* 0x000088805b077816 */ /* 0x001fca00000000ff */
[----:B------:R-:W-:-:S07]  /*4650*/  IMAD R88, R7, R90, RZ ;  /* 0x0000005a07587224 */ /* 0x000fce00078e02ff */
.L_x_158:
[----:B------:R-:W-:Y:S05]  /*4660*/  BSYNC B1 ;  /* 0x0000000000017941 */ /* 0x000fea0003800000 */
.L_x_157:
[----:B0-----:R-:W-:Y:S01]  /*4670*/  @!P1 IMAD R7, R52, R89, R88 ;  /* 0x0000005934079224 */ /* 0x001fe200078e0258 */
[----:B------:R-:W-:Y:S04]  /*4680*/  BSSY B1, `(.L_x_159) ;  /* 0x0000006000017945 */ /* 0x000fe80003800000 */
[----:B------:R0:W-:Y:S01]  /*4690*/  @!P1 STG.E.U8 desc[UR36][R8.64+0x38], R7 ;  /* 0x0000380708009986 */ /* 0x0001e2000c101124 */
[----:B------:R-:W-:Y:S05]  /*46a0*/  @P2 BRA `(.L_x_160) ;  /* 0x00000000000c2947 */ /* 0x000fea0003800000 */
[----:B--2---:R-:W0:Y:S02]  /*46b0*/  LDG.E.U8 R91, desc[UR36][R4.64+0x39] ;  /* 0x00003924045b7981 */ /* 0x004e24000c1e1100 */
[----:B0-----:R-:W-:-:S05]  /*46c0*/  PRMT R7, R91, 0x8880, RZ ;  /* 0x000088805b077816 */ /* 0x001fca00000000ff */
[----:B------:R-:W-:-:S07]  /*46d0*/  IMAD R88, R7, R90, RZ ;  /* 0x0000005a07587224 */ /* 0x000fce00078e02ff */
.L_x_160:
[----:B------:R-:W-:Y:S05]  /*46e0*/  BSYNC B1 ;  /* 0x0000000000017941 */ /* 0x000fea0003800000 */
.L_x_159:
[----:B------:R-:W-:Y:S01]  /*46f0*/  @!P2 IMAD R53, R53, R89, R88 ;  /* 0x000000593535a224 */ /* 0x000fe200078e0258 */
[----:B------:R-:W-:Y:S04]  /*4700*/  BSSY B1, `(.L_x_161) ;  /* 0x0000006000017945 */ /* 0x000fe80003800000 */
[----:B------:R0:W-:Y:S01]  /*4710*/  @!P2 STG.E.U8 desc[UR36][R8.64+0x39], R53 ;  /* 0x000039350800a986 */ /* 0x0001e2000c101124 */
[----:B------:R-:W-:Y:S05]  /*4720*/  @P5 BRA `(.L_x_162) ;  /* 0x00000000000c5947 */ /* 0x000fea0003800000 */
[----:B--2---:R-:W2:Y:S02]  /*4730*/  LDG.E.U8 R91, desc[UR36][R12.64+0x38] ;  /* 0x000038240c5b7981 */ /* 0x004ea4000c1e1100 */
[----:B--2---:R-:W-:-:S05]  /*4740*/  PRMT R5, R91, 0x8880, RZ ;  /* 0x000088805b057816 */ /* 0x004fca00000000ff */
[----:B------:R-:W-:-:S07]  /*4750*/  IMAD R88, R5, R90, RZ ;  /* 0x0000005a05587224 */ /* 0x000fce00078e02ff */
.L_x_162:
[----:B------:R-:W-:Y:S05]  /*4760*/  BSYNC B1 ;  /* 0x0000000000017941 */ /* 0x000fea0003800000 */
.L_x_161:
[----:B------:R-:W-:Y:S01]  /*4770*/  @!P5 IMAD R5, R54, R89, R88 ;  /* 0x000000593605d224 */ /* 0x000fe200078e0258 */
[----:B------:R-:W-:Y:S01]  /*4780*/  ISETP.LT.OR P0, PT, R3, 0x3a, !P0 ;  /* 0x0000003a0300780c */ /* 0x000fe20004701670 */
[----:B------:R-:W-:Y:S03]  /*4790*/  BSSY B1, `(.L_x_163) ;  /* 0x0000006000017945 */ /* 0x000fe60003800000 */
[----:B------:R0:W-:Y:S09]  /*47a0*/  @!P5 STG.E.U8 desc[UR36][R10.64+0x38], R5 ;  /* 0x000038050a00d986 */ /* 0x0001f2000c101124 */
[----:B------:R-:W-:Y:S05]  /*47b0*/  @P0 BRA `(.L_x_164) ;  /* 0x00000000000c0947 */ /* 0x000fea0003800000 */
[----:B--2---:R-:W2:Y:S02]  /*47c0*/  LDG.E.U8 R91, desc[UR36][R12.64+0x39] ;  /* 0x000039240c5b7981 */ /* 0x004ea4000c1e1100 */
[----:B--2---:R-:W-:-:S05]  /*47d0*/  PRMT R3, R91, 0x8880, RZ ;  /* 0x000088805b037816 */ /* 0x004fca00000000ff */
[----:B------:R-:W-:-:S07]  /*47e0*/  IMAD R88, R3, R90, RZ ;  /* 0x0000005a03587224 */ /* 0x000fce00078e02ff */
.L_x_164:
[----:B------:R-:W-:Y:S05]  /*47f0*/  BSYNC B1 ;  /* 0x0000000000017941 */ /* 0x000fea0003800000 */
.L_x_163:
[----:B------:R-:W-:Y:S01]  /*4800*/  IMAD R55, R55, R89, R88 ;  /* 0x0000005937377224 */ /* 0x000fe200078e0258 */
[----:B------:R-:W-:Y:S06]  /*4810*/  @P0 BRA `(.L_x_165) ;  /* 0x0000000c00180947 */ /* 0x000fec0003800000 */
[----:B------:R0:W-:Y:S01]  /*4820*/  STG.E.U8 desc[UR36][R10.64+0x39], R55 ;  /* 0x000039370a007986 */ /* 0x0001e2000c101124 */
[----:B------:R-:W-:Y:S05]  /*4830*/  BRA `(.L_x_165) ;  /* 0x0000000c00107947 */ /* 0x000fea0003800000 */
.L_x_36:
[C---:B------:R-:W-:Y:S02]  /*4840*/  ISETP.GE.AND P2, PT, R102.reuse, 0x1, PT ;  /* 0x000000016600780c */ /* 0x040fe40003f46270 */
[----:B------:R-:W-:Y:S02]  /*4850*/  ISETP.GE.AND P1, PT, R102, 0x9, PT ;  /* 0x000000096600780c */ /* 0x000fe40003f26270 */
[C---:B------:R-:W-:Y:S02]  /*4860*/  ISETP.LT.OR P4, PT, R3.reuse, 0x1, !P2 ;  /* 0x000000010300780c */ /* 0x040fe40005781670 */
[C---:B------:R-:W-:Y:S02]  /*4870*/  ISETP.LT.OR P5, PT, R3.reuse, 0x2, !P2 ;  /* 0x000000020300780c */ /* 0x040fe400057a1670 */
[C---:B------:R-:W-:Y:S02]  /*4880*/  ISETP.LT.OR P0, PT, R3.reuse, 0x1, !P1 ;  /* 0x000000010300780c */ /* 0x040fe40004f01670 */
[----:B------:R-:W-:-:S07]  /*4890*/  ISETP.LT.OR P3, PT, R3, 0x2, !P1 ;  /* 0x000000020300780c */ /* 0x000fce0004f61670 */
[-C--:B------:R-:W-:Y:S02]  /*48a0*/  @!P4 IMAD R5, R56, R89.reuse, RZ ;  /* 0x000000593805c224 */ /* 0x080fe400078e02ff */
[-C--:B------:R-:W-:Y:S02]  /*48b0*/  @!P5 IMAD R57, R57, R89.reuse, RZ ;  /* 0x000000593939d224 */ /* 0x080fe400078e02ff */
[-C--:B------:R-:W-:Y:S01]  /*48c0*/  @!P0 IMAD R13, R58, R89.reuse, RZ ;  /* 0x000000593a0d8224 */ /* 0x080fe200078e02ff */
[----:B------:R0:W-:Y:S01]  /*48d0*/  @!P4 STG.E.U8 desc[UR36][R94.64], R5 ;  /* 0x000000055e00c986 */ /* 0x0001e2000c101124 */
[----:B------:R-:W-:Y:S01]  /*48e0*/  ISETP.LT.OR P4, PT, R3, 0x9, !P2 ;  /* 0x000000090300780c */ /* 0x000fe20005781670 */
[----:B------:R-:W-:Y:S02]  /*48f0*/  @!P3 IMAD R59, R59, R89, RZ ;  /* 0x000000593b3bb224 */ /* 0x000fe400078e02ff */
[----:B------:R-:W-:Y:S01]  /*4900*/  @!P5 STG.E.U8 desc[UR36][R94.64+0x1], R57 ;  /* 0x000001395e00d986 */ /* 0x000fe2000c101124 */
[----:B------:R-:W-:-:S03]  /*4910*/  ISETP.LT.OR P5, PT, R3, 0xa, !P2 ;  /* 0x0000000a0300780c */ /* 0x000fc600057a1670 */
[----:B------:R1:W-:Y:S01]  /*4920*/  @!P0 STG.E.U8 desc[UR36][R6.64], R13 ;  /* 0x0000000d06008986 */ /* 0x0003e2000c101124 */
[----:B------:R-:W-:-:S03]  /*4930*/  ISETP.LT.OR P0, PT, R3, 0x9, !P1 ;  /* 0x000000090300780c */ /* 0x000fc60004f01670 */
[----:B------:R-:W-:Y:S01]  /*4940*/  @!P3 STG.E.U8 desc[UR36][R6.64+0x1], R59 ;  /* 0x0000013b0600b986 */ /* 0x000fe2000c101124 */
[----:B------:R-:W-:Y:S01]  /*4950*/  ISETP.LT.OR P3, PT, R3, 0xa, !P1 ;  /* 0x0000000a0300780c */ /* 0x000fe20004f61670 */
[----:B------:R-:W-:-:S04]  /*4960*/  @!P4 IMAD R15, R60, R89, RZ ;  /* 0x000000593c0fc224 */ /* 0x000fc800078e02ff */
[-C--:B------:R-:W-:Y:S01]  /*4970*/  @!P5 IMAD R61, R61, R89.reuse, RZ ;  /* 0x000000593d3dd224 */ /* 0x080fe200078e02ff */
[----:B------:R3:W-:Y:S01]  /*4980*/  @!P4 STG.E.U8 desc[UR36][R94.64+0x8], R15 ;  /* 0x0000080f5e00c986 */ /* 0x0007e2000c101124 */
[C---:B------:R-:W-:Y:S02]  /*4990*/  ISETP.LT.OR P4, PT, R3.reuse, 0x11, !P2 ;  /* 0x000000110300780c */ /* 0x040fe40005781670 */
[-C--:B0-----:R-:W-:Y:S01]  /*49a0*/  @!P0 IMAD R5, R62, R89.reuse, RZ ;  /* 0x000000593e058224 */ /* 0x081fe200078e02ff */
[----:B------:R-:W-:Y:S01]  /*49b0*/  @!P5 STG.E.U8 desc[UR36][R94.64+0x9], R61 ;  /* 0x0000093d5e00d986 */ /* 0x000fe2000c101124 */
[----:B------:R-:W-:Y:S02]  /*49c0*/  ISETP.LT.OR P5, PT, R3, 0x12, !P2 ;  /* 0x000000120300780c */ /* 0x000fe400057a1670 */
[----:B------:R-:W-:Y:S01]  /*49d0*/  @!P3 IMAD R63, R63, R89, RZ ;  /* 0x000000593f3fb224 */ /* 0x000fe200078e02ff */
[----:B------:R0:W-:Y:S01]  /*49e0*/  @!P0 STG.E.U8 desc[UR36][R6.64+0x8], R5 ;  /* 0x0000080506008986 */ /* 0x0001e2000c101124 */
[----:B------:R-:W-:-:S03]  /*49f0*/  ISETP.LT.OR P0, PT, R3, 0x11, !P1 ;  /* 0x000000110300780c */ /* 0x000fc60004f01670 */
[----:B------:R-:W-:Y:S01]  /*4a00*/  @!P3 STG.E.U8 desc[UR36][R6.64+0x9], R63 ;  /* 0x0000093f0600b986 */ /* 0x000fe2000c101124 */
[----:B------:R-:W-:Y:S01]  /*4a10*/  ISETP.LT.OR P3, PT, R3, 0x12, !P1 ;  /* 0x000000120300780c */ /* 0x000fe20004f61670 */
[----:B-1----:R-:W-:-:S04]  /*4a20*/  @!P4 IMAD R13, R64, R89, RZ ;  /* 0x00000059400dc224 */ /* 0x002fc800078e02ff */
[-C--:B------:R-:W-:Y:S01]  /*4a30*/  @!P5 IMAD R65, R65, R89.reuse, RZ ;  /* 0x000000594141d224 */ /* 0x080fe200078e02ff */
[----:B------:R1:W-:Y:S01]  /*4a40*/  @!P4 STG.E.U8 desc[UR36][R94.64+0x10], R13 ;  /* 0x0000100d5e00c986 */ /* 0x0003e2000c101124 */
[C---:B------:R-:W-:Y:S02]  /*4a50*/  ISETP.LT.OR P4, PT, R3.reuse, 0x19, !P2 ;  /* 0x000000190300780c */ /* 0x040fe40005781670 */
[-C--:B---3--:R-:W-:Y:S01]  /*4a60*/  @!P0 IMAD R15, R66, R89.reuse, RZ ;  /* 0x00000059420f8224 */ /* 0x088fe200078e02ff */
[----:B------:R-:W-:Y:S01]  /*4a70*/  @!P5 STG.E.U8 desc[UR36][R94.64+0x11], R65 ;  /* 0x000011415e00d986 */ /* 0x000fe2000c101124 */
[----:B------:R-:W-:Y:S02]  /*4a80*/  ISETP.LT.OR P5, PT, R3, 0x1a, !P2 ;  /* 0x0000001a0300780c */ /* 0x000fe400057a1670 */
[----:B------:R-:W-:Y:S01]  /*4a90*/  @!P3 IMAD R67, R67, R89, RZ ;  /* 0x000000594343b224 */ /* 0x000fe200078e02ff */
[----:B------:R3:W-:Y:S01]  /*4aa0*/  @!P0 STG.E.U8 desc[UR36][R6.64+0x10], R15 ;  /* 0x0000100f06008986 */ /* 0x0007e2000c101124 */
[----:B------:R-:W-:-:S03]  /*4ab0*/  ISETP.LT.OR P0, PT, R3, 0x19, !P1 ;  /* 0x000000190300780c */ /* 0x000fc60004f01670 */
[----:B------:R-:W-:Y:S01]  /*4ac0*/  @!P3 STG.E.U8 desc[UR36][R6.64+0x11], R67 ;  /* 0x000011430600b986 */ /* 0x000fe2000c101124 */
[----:B------:R-:W-:Y:S01]  /*4ad0*/  ISETP.LT.OR P3, PT, R3, 0x1a, !P1 ;  /* 0x0000001a0300780c */ /* 0x000fe20004f61670 */
[----:B0-----:R-:W-:-:S04]  /*4ae0*/  @!P4 IMAD R5, R68, R89, RZ ;  /* 0x000000594405c224 */ /* 0x001fc800078e02ff */
[-C--:B------:R-:W-:Y:S01]  /*4af0*/  @!P5 IMAD R69, R69, R89.reuse, RZ ;  /* 0x000000594545d224 */ /* 0x080fe200078e02ff */
[----:B------:R0:W-:Y:S01]  /*4b00*/  @!P4 STG.E.U8 desc[UR36][R94.64+0x18], R5 ;  /* 0x000018055e00c986 */ /* 0x0001e2000c101124 */
[C---:B------:R-:W-:Y:S02]  /*4b10*/  ISETP.LT.OR P4, PT, R3.reuse, 0x21, !P2 ;  /* 0x000000210300780c */ /* 0x040fe40005781670 */
[-C--:B-1----:R-:W-:Y:S01]  /*4b20*/  @!P0 IMAD R13, R70, R89.reuse, RZ ;  /* 0x00000059460d8224 */ /* 0x082fe200078e02ff */
[----:B------:R-:W-:Y:S01]  /*4b30*/  @!P5 STG.E.U8 desc[UR36][R94.64+0x19], R69 ;  /* 0x000019455e00d986 */ /* 0x000fe2000c101124 */
[----:B------:R-:W-:Y:S02]  /*4b40*/  ISETP.LT.OR P5, PT, R3, 0x22, !P2 ;  /* 0x000000220300780c */ /* 0x000fe400057a1670 */
[----:B------:R-:W-:Y:S01]  /*4b50*/  @!P3 IMAD R71, R71, R89, RZ ;  /* 0x000000594747b224 */ /* 0x000fe200078e02ff */
[----:B------:R1:W-:Y:S01]  /*4b60*/  @!P0 STG.E.U8 desc[UR36][R6.64+0x18], R13 ;  /* 0x0000180d06008986 */ /* 0x0003e2000c101124 */
[----:B------:R-:W-:-:S03]  /*4b70*/  ISETP.LT.OR P0, PT, R3, 0x21, !P1 ;  /* 0x000000210300780c */ /* 0x000fc60004f01670 */
[----:B------:R-:W-:Y:S01]  /*4b80*/  @!P3 STG.E.U8 desc[UR36][R6.64+0x19], R71 ;  /* 0x000019470600b986 */ /* 0x000fe2000c101124 */
[----:B------:R-:W-:Y:S01]  /*4b90*/  ISETP.LT.OR P3, PT, R3, 0x22, !P1 ;  /* 0x000000220300780c */ /* 0x000fe20004f61670 */
[----:B---3--:R-:W-:-:S04]  /*4ba0*/  @!P4 IMAD R15, R72, R89, RZ ;  /* 0x00000059480fc224 */ /* 0x008fc800078e02ff */
        /* <DEDUP_REMOVED lines=32> */
[----:B------:R-:W-:-:S02]  /*4db0*/  ISETP.GE.AND P0, PT, R102, 0x81, PT ;  /* 0x000000816600780c */ /* 0x000fc40003f06270 */
[C---:B------:R-:W-:Y:S01]  /*4dc0*/  ISETP.LT.OR P5, PT, R3.reuse, 0x39, !P1 ;  /* 0x000000390300780c */ /* 0x040fe20004fa1670 */
[----:B------:R-:W-:Y:S01]  /*4dd0*/  @!P3 STG.E.U8 desc[UR36][R6.64+0x31], R83 ;  /* 0x000031530600b986 */ /* 0x000fe2000c101124 */
[C---:B------:R-:W-:Y:S01]  /*4de0*/  ISETP.LT.OR P1, PT, R3.reuse, 0x3a, !P1 ;  /* 0x0000003a0300780c */ /* 0x040fe20004f21670 */
[----:B---3--:R-:W-:Y:S01]  /*4df0*/  @!P4 IMAD R15, R84, R89, RZ ;  /* 0x00000059540fc224 */ /* 0x008fe200078e02ff */
[----:B------:R-:W-:-:S03]  /*4e00*/  ISETP.LT.OR P3, PT, R3, 0x1, !P0 ;  /* 0x000000010300780c */ /* 0x000fc60004761670 */
[----:B------:R-:W-:Y:S01]  /*4e10*/  @!P2 IMAD R85, R85, R89, RZ ;  /* 0x000000595555a224 */ /* 0x000fe200078e02ff */
[----:B------:R-:W-:Y:S01]  /*4e20*/  @!P4 STG.E.U8 desc[UR36][R94.64+0x38], R15 ;  /* 0x0000380f5e00c986 */ /* 0x000fe2000c101124 */
[----:B------:R-:W-:-:S03]  /*4e30*/  ISETP.LT.OR P4, PT, R3, 0x2, !P0 ;  /* 0x000000020300780c */ /* 0x000fc60004781670 */
[----:B------:R-:W-:Y:S01]  /*4e40*/  @!P2 STG.E.U8 desc[UR36][R94.64+0x39], R85 ;  /* 0x000039555e00a986 */ /* 0x000fe2000c101124 */
[-C--:B0-----:R-:W-:Y:S01]  /*4e50*/  @!P5 IMAD R5, R86, R89.reuse, RZ ;  /* 0x000000595605d224 */ /* 0x081fe200078e02ff */
[----:B------:R-:W-:Y:S01]  /*4e60*/  ISETP.GE.AND P2, PT, R102, 0x89, PT ;  /* 0x000000896600780c */ /* 0x000fe20003f46270 */
[-C--:B------:R-:W-:Y:S02]  /*4e70*/  @!P1 IMAD R87, R87, R89.reuse, RZ ;  /* 0x0000005957579224 */ /* 0x080fe400078e02ff */
[----:B-1----:R-:W-:Y:S01]  /*4e80*/  @!P3 IMAD R13, R24, R89, RZ ;  /* 0x00000059180db224 */ /* 0x002fe200078e02ff */
[----:B------:R0:W-:Y:S01]  /*4e90*/  @!P5 STG.E.U8 desc[UR36][R6.64+0x38], R5 ;  /* 0x000038050600d986 */ /* 0x0001e2000c101124 */
[----:B------:R-:W-:-:S03]  /*4ea0*/  ISETP.LT.OR P5, PT, R3, 0x1, !P2 ;  /* 0x000000010300780c */ /* 0x000fc600057a1670 */
[----:B------:R-:W-:Y:S01]  /*4eb0*/  @!P4 IMAD R25, R25, R89, RZ ;  /* 0x000000591919c224 */ /* 0x000fe200078e02ff */
[----:B------:R-:W-:Y:S01]  /*4ec0*/  @!P1 STG.E.U8 desc[UR36][R6.64+0x39], R87 ;  /* 0x0000395706009986 */ /* 0x000fe2000c101124 */
[----:B------:R-:W-:-:S03]  /*4ed0*/  ISETP.LT.OR P1, PT, R3, 0x2, !P2 ;  /* 0x000000020300780c */ /* 0x000fc60005721670 */
[----:B------:R-:W-:Y:S01]  /*4ee0*/  @!P3 STG.E.U8 desc[UR36][R8.64], R13 ;  /* 0x0000000d0800b986 */ /* 0x000fe2000c101124 */
[----:B------:R-:W-:-:S03]  /*4ef0*/  ISETP.LT.OR P3, PT, R3, 0x9, !P0 ;  /* 0x000000090300780c */ /* 0x000fc60004761670 */
[----:B------:R-:W-:Y:S01]  /*4f00*/  @!P4 STG.E.U8 desc[UR36][R8.64+0x1], R25 ;  /* 0x000001190800c986 */ /* 0x000fe2000c101124 */
[----:B------:R-:W-:Y:S01]  /*4f10*/  ISETP.LT.OR P4, PT, R3, 0xa, !P0 ;  /* 0x0000000a0300780c */ /* 0x000fe20004781670 */
[----:B0-----:R-:W-:-:S04]  /*4f20*/  @!P5 IMAD R5, R26, R89, RZ ;  /* 0x000000591a05d224 */ /* 0x001fc800078e02ff */
[-C--:B------:R-:W-:Y:S01]  /*4f30*/  @!P1 IMAD R27, R27, R89.reuse, RZ ;  /* 0x000000591b1b9224 */ /* 0x080fe200078e02ff */
[----:B------:R0:W-:Y:S01]  /*4f40*/  @!P5 STG.E.U8 desc[UR36][R10.64], R5 ;  /* 0x000000050a00d986 */ /* 0x0001e2000c101124 */
[C---:B------:R-:W-:Y:S02]  /*4f50*/  ISETP.LT.OR P5, PT, R3.reuse, 0x9, !P2 ;  /* 0x000000090300780c */ /* 0x040fe400057a1670 */
[-C--:B------:R-:W-:Y:S01]  /*4f60*/  @!P3 IMAD R15, R28, R89.reuse, RZ ;  /* 0x000000591c0fb224 */ /* 0x080fe200078e02ff */
[----:B------:R-:W-:Y:S01]  /*4f70*/  @!P1 STG.E.U8 desc[UR36][R10.64+0x1], R27 ;  /* 0x0000011b0a009986 */ /* 0x000fe2000c101124 */
[----:B------:R-:W-:Y:S02]  /*4f80*/  ISETP.LT.OR P1, PT, R3, 0xa, !P2 ;  /* 0x0000000a0300780c */ /* 0x000fe40005721670 */
[----:B------:R-:W-:Y:S01]  /*4f90*/  @!P4 IMAD R29, R29, R89, RZ ;  /* 0x000000591d1dc224 */ /* 0x000fe200078e02ff */
        /* <DEDUP_REMOVED lines=40> */
[----:B-1----:R-:W-:-:S04]  /*5220*/  @!P5 IMAD R13, R42, R89, RZ ;  /* 0x000000592a0dd224 */ /* 0x002fc800078e02ff */
        /* <DEDUP_REMOVED lines=12> */
[----:B------:R-:W-:-:S04]  /*52f0*/  @!P1 IMAD R7, R46, R89, RZ ;  /* 0x000000592e079224 */ /* 0x000fc800078e02ff */
[-C--:B------:R-:W-:Y:S01]  /*5300*/  @!P3 IMAD R47, R47, R89.reuse, RZ ;  /* 0x000000592f2fb224 */ /* 0x080fe200078e02ff */
[----:B------:R1:W-:Y:S01]  /*5310*/  @!P1 STG.E.U8 desc[UR36][R10.64+0x28], R7 ;  /* 0x000028070a009986 */ /* 0x0003e2000c101124 */
[----:B------:R-:W-:Y:S02]  /*5320*/  ISETP.LT.OR P1, PT, R3, 0x31, !P2 ;  /* 0x000000310300780c */ /* 0x000fe40005721670 */
[----:B------:R-:W-:Y:S01]  /*5330*/  @!P4 IMAD R49, R49, R89, RZ ;  /* 0x000000593131c224 */ /* 0x000fe200078e02ff */
[----:B------:R3:W-:Y:S01]  /*5340*/  @!P3 STG.E.U8 desc[UR36][R10.64+0x29], R47 ;  /* 0x0000292f0a00b986 */ /* 0x0007e2000c101124 */
[C---:B------:R-:W-:Y:S02]  /*5350*/  ISETP.LT.OR P3, PT, R3.reuse, 0x39, !P0 ;  /* 0x000000390300780c */ /* 0x040fe40004761670 */
[C---:B------:R-:W-:Y:S01]  /*5360*/  ISETP.LT.OR P0, PT, R3.reuse, 0x3a, !P0 ;  /* 0x0000003a0300780c */ /* 0x040fe20004701670 */
[----:B------:R3:W-:Y:S01]  /*5370*/  @!P4 STG.E.U8 desc[UR36][R8.64+0x31], R49 ;  /* 0x000031310800c986 */ /* 0x0007e2000c101124 */
[----:B------:R-:W-:-:S03]  /*5380*/  ISETP.LT.OR P4, PT, R3, 0x32, !P2 ;  /* 0x000000320300780c */ /* 0x000fc60005781670 */
[----:B------:R3:W-:Y:S01]  /*5390*/  @!P5 STG.E.U8 desc[UR36][R8.64+0x30], R13 ;  /* 0x0000300d0800d986 */ /* 0x0007e2000c101124 */
[C---:B------:R-:W-:Y:S02]  /*53a0*/  ISETP.LT.OR P5, PT, R3.reuse, 0x39, !P2 ;  /* 0x000000390300780c */ /* 0x040fe400057a1670 */
[----:B------:R-:W-:Y:S01]  /*53b0*/  ISETP.LT.OR P2, PT, R3, 0x3a, !P2 ;  /* 0x0000003a0300780c */ /* 0x000fe20005741670 */
[-C--:B------:R-:W-:Y:S02]  /*53c0*/  @!P1 IMAD R3, R50, R89.reuse, RZ ;  /* 0x0000005932039224 */ /* 0x080fe400078e02ff */
[-C--:B0-----:R-:W-:Y:S02]  /*53d0*/  @!P3 IMAD R5, R52, R89.reuse, RZ ;  /* 0x000000593405b224 */ /* 0x081fe400078e02ff */
[-C--:B------:R-:W-:Y:S01]  /*53e0*/  @!P0 IMAD R53, R53, R89.reuse, RZ ;  /* 0x0000005935358224 */ /* 0x080fe200078e02ff */
[----:B------:R3:W-:Y:S01]  /*53f0*/  @!P1 STG.E.U8 desc[UR36][R10.64+0x30], R3 ;  /* 0x000030030a009986 */ /* 0x0007e2000c101124 */
[----:B------:R-:W-:-:S04]  /*5400*/  @!P4 IMAD R51, R51, R89, RZ ;  /* 0x000000593333c224 */ /* 0x000fc800078e02ff */
[-C--:B-1----:R-:W-:Y:S01]  /*5410*/  @!P5 IMAD R7, R54, R89.reuse, RZ ;  /* 0x000000593607d224 */ /* 0x082fe200078e02ff */
[----:B------:R3:W-:Y:S01]  /*5420*/  @!P4 STG.E.U8 desc[UR36][R10.64+0x31], R51 ;  /* 0x000031330a00c986 */ /* 0x0007e2000c101124 */
[----:B------:R-:W-:-:S03]  /*5430*/  @!P2 IMAD R55, R55, R89, RZ ;  /* 0x000000593737a224 */ /* 0x000fc600078e02ff */
[----:B------:R3:W-:Y:S04]  /*5440*/  @!P3 STG.E.U8 desc[UR36][R8.64+0x38], R5 ;  /* 0x000038050800b986 */ /* 0x0007e8000c101124 */
[----:B------:R3:W-:Y:S04]  /*5450*/  @!P0 STG.E.U8 desc[UR36][R8.64+0x39], R53 ;  /* 0x0000393508008986 */ /* 0x0007e8000c101124 */
[----:B------:R3:W-:Y:S04]  /*5460*/  @!P5 STG.E.U8 desc[UR36][R10.64+0x38], R7 ;  /* 0x000038070a00d986 */ /* 0x0007e8000c101124 */
[----:B------:R3:W-:Y:S02]  /*5470*/  @!P2 STG.E.U8 desc[UR36][R10.64+0x39], R55 ;  /* 0x000039370a00a986 */ /* 0x0007e4000c101124 */
.L_x_165:
[----:B------:R-:W-:Y:S05]  /*5480*/  BSYNC B0 ;  /* 0x0000000000007941 */ /* 0x000fea0003800000 */
.L_x_35:
[----:B------:R-:W-:Y:S01]  /*5490*/  ULDC UR4, c[0x0][0xc] ;  /* 0x0000030000047ab9 */ /* 0x000fe20000000800 */
[----:B------:R-:W-:Y:S01]  /*54a0*/  ULDC UR5, c[0x0][0x10] ;  /* 0x0000040000057ab9 */ /* 0x000fe20000000800 */
[----:B---3--:R-:W3:Y:S01]  /*54b0*/  LDC R3, c[0x0][0x14] ;  /* 0x00000500ff037b82 */ /* 0x008ee20000000800 */
[----:B------:R-:W-:Y:S01]  /*54c0*/  UIMAD.WIDE.U32 UR4, UR4, UR5, URZ ;  /* 0x00000005040472a5 */ /* 0x000fe2000f8e003f */
[----:B------:R-:W-:Y:S02]  /*54d0*/  IMAD.MOV.U32 R93, RZ, RZ, -0x1 ;  /* 0xffffffffff5d7424 */ /* 0x000fe400078e00ff */
[----:B------:R-:W-:-:S03]  /*54e0*/  IMAD.MOV.U32 R88, RZ, RZ, -0x1 ;  /* 0xffffffffff587424 */ /* 0x000fc600078e00ff */
[----:B---3--:R-:W-:-:S04]  /*54f0*/  IMAD.WIDE.U32 R16, R3, UR4, R16 ;  /* 0x0000000403107c25 */ /* 0x008fc8000f8e0010 */
[----:B------:R-:W-:Y:S01]  /*5500*/  IMAD R3, R3, UR5, RZ ;  /* 0x0000000503037c24 */ /* 0x000fe2000f8e02ff */
[----:B------:R-:W-:Y:S02]  /*5510*/  ULDC.64 UR4, c[0x0][0x650] ;  /* 0x0001940000047ab9 */ /* 0x000fe40000000a00 */
[----:B------:R-:W-:Y:S01]  /*5520*/  ISETP.GE.U32.AND P0, PT, R16, UR4, PT ;  /* 0x0000000410007c0c */ /* 0x000fe2000bf06070 */
[--C-:B------:R-:W-:Y:S01]  /*5530*/  IMAD.IADD R17, R17, 0x1, R3.reuse ;  /* 0x0000000111117824 */ /* 0x100fe200078e0203 */
[----:B------:R-:W-:-:S04]  /*5540*/  PRMT R3, RZ, 0x7610, R3 ;  /* 0x00007610ff037816 */ /* 0x000fc80000000003 */
[----:B------:R-:W-:-:S13]  /*5550*/  ISETP.GE.U32.AND.EX P0, PT, R17, UR5, PT, P0 ;  /* 0x0000000511007c0c */ /* 0x000fda000bf06100 */
[----:B------:R-:W-:Y:S05]  /*5560*/  @P0 BRA `(.L_x_166) ;  /* 0x0000000400640947 */ /* 0x000fea0003800000 */
[----:B------:R-:W3:Y:S01]  /*5570*/  S2R R12, SR_CTAID.X ;  /* 0x00000000000c7919 */ /* 0x000ee20000002500 */
[----:B0-----:R-:W0:Y:S01]  /*5580*/  LDC.64 R10, c[0x0][0x628] ;  /* 0x00018a00ff0a7b82 */ /* 0x001e220000000a00 */
[----:B------:R-:W-:Y:S01]  /*5590*/  ULDC UR4, c[0x0][0x150] ;  /* 0x0000540000047ab9 */ /* 0x000fe20000000800 */
[----:B------:R-:W-:Y:S01]  /*55a0*/  IMAD.MOV.U32 R8, RZ, RZ, R16 ;  /* 0x000000ffff087224 */ /* 0x000fe200078e0010 */
[----:B------:R-:W0:Y:S01]  /*55b0*/  S2R R24, SR_CTAID.Y ;  /* 0x0000000000187919 */ /* 0x000e220000002600 */
[----:B------:R-:W-:-:S04]  /*55c0*/  IMAD.MOV.U32 R9, RZ, RZ, R17 ;  /* 0x000000ffff097224 */ /* 0x000fc800078e0011 */
[----:B------:R-:W1:Y:S08]  /*55d0*/  LDC R21, c[0x0][0x144] ;  /* 0x00005100ff157b82 */ /* 0x000e700000000800 */
[----:B------:R-:W1:Y:S08]  /*55e0*/  LDC R0, c[0x0][0x630] ;  /* 0x00018c00ff007b82 */ /* 0x000e700000000800 */
[----:B------:R-:W1:Y:S01]  /*55f0*/  LDC.64 R14, c[0x0][0x620] ;  /* 0x00018800ff0e7b82 */ /* 0x000e620000000a00 */
[----:B0-----:R-:W-:-:S04]  /*5600*/  ISETP.NE.U32.AND P0, PT, R10, RZ, PT ;  /* 0x000000ff0a00720c */ /* 0x001fc80003f05070 */
[----:B------:R-:W-:Y:S02]  /*5610*/  ISETP.NE.AND.EX P0, PT, R11, RZ, PT, P0 ;  /* 0x000000ff0b00720c */ /* 0x000fe40003f05300 */
[----:B---3--:R-:W-:-:S05]  /*5620*/  I2FP.F32.U32 R3, R12 ;  /* 0x0000000c00037245 */ /* 0x008fca0000201000 */
[----:B------:R-:W-:-:S04]  /*5630*/  FMUL R3, R3, UR4 ;  /* 0x0000000403037c20 */ /* 0x000fc80008400000 */
[----:B------:R0:W3:Y:S02]  /*5640*/  F2I.U32.TRUNC.NTZ R20, R3 ;  /* 0x0000000300147305 */ /* 0x0000e4000020f000 */
[----:B------:R-:W-:Y:S05]  /*5650*/  @!P0 BRA `(.L_x_167) ;  /* 0x0000000000288947 */ /* 0x000fea0003800000 */
[----:B0-----:R-:W0:Y:S02]  /*5660*/  LDC R3, c[0x0][0x634] ;  /* 0x00018d00ff037b82 */ /* 0x001e240000000800 */
        /* <DEDUP_REMOVED lines=9> */
.L_x_167:
[----:B------:R-:W2:Y:S01]  /*5700*/  LDC.64 R28, c[0x0][0x640] ;  /* 0x00019000ff1c7b82 */ /* 0x000ea20000000a00 */
[-CC-:B-1----:R-:W-:Y:S01]  /*5710*/  SHF.R.U64 R88, R8, R0.reuse, R9.reuse ;  /* 0x0000000008587219 */ /* 0x182fe20000001209 */
[----:B---3--:R-:W-:Y:S01]  /*5720*/  IMAD.MOV R20, RZ, RZ, -R20 ;  /* 0x000000ffff147224 */ /* 0x008fe200078e0a14 */
[----:B------:R-:W-:Y:S01]  /*5730*/  SHF.R.U32.HI R0, RZ, R0, R9 ;  /* 0x00000000ff007219 */ /* 0x000fe20000011609 */
[----:B------:R-:W-:Y:S01]  /*5740*/  ULDC UR4, c[0x0][0x154] ;  /* 0x0000550000047ab9 */ /* 0x000fe20000000800 */
[----:B0-----:R-:W-:Y:S01]  /*5750*/  IADD3 R3, P0, RZ, -R88, RZ ;  /* 0x80000058ff037210 */ /* 0x001fe20007f1e0ff */
[----:B------:R-:W-:Y:S02]  /*5760*/  IMAD R21, R21, R20, R12 ;  /* 0x0000001415157224 */ /* 0x000fe400078e020c */
[----:B------:R-:W0:Y:S01]  /*5770*/  LDC R6, c[0x0][0x618] ;  /* 0x00018600ff067b82 */ /* 0x000e220000000800 */
[----:B------:R-:W-:Y:S02]  /*5780*/  IMAD.MOV.U32 R7, RZ, RZ, 0x1 ;  /* 0x00000001ff077424 */ /* 0x000fe400078e00ff */
[----:B------:R-:W-:-:S04]  /*5790*/  IMAD.X R5, RZ, RZ, ~R0, P0 ;  /* 0x000000ffff057224 */ /* 0x000fc800000e0e00 */
[-C--:B------:R-:W-:Y:S01]  /*57a0*/  IMAD R0, R5, R14.reuse, RZ ;  /* 0x0000000e05007224 */ /* 0x080fe200078e02ff */
[----:B------:R-:W1:Y:S01]  /*57b0*/  LDC R8, c[0x0][0x608] ;  /* 0x00018200ff087b82 */ /* 0x000e620000000800 */
[----:B------:R-:W-:-:S04]  /*57c0*/  IMAD.WIDE.U32 R4, R3, R14, R16 ;  /* 0x0000000e03047225 */ /* 0x000fc800078e0010 */
[----:B------:R-:W-:Y:S01]  /*57d0*/  IMAD R3, R3, R15, R0 ;  /* 0x0000000f03037224 */ /* 0x000fe200078e0200 */
[----:B------:R-:W-:Y:S02]  /*57e0*/  I2FP.F32.U32 R0, R24 ;  /* 0x0000001800007245 */ /* 0x000fe40000201000 */
[----:B------:R-:W3:Y:S01]  /*57f0*/  LDC R26, c[0x0][0x658] ;  /* 0x00019600ff1a7b82 */ /* 0x000ee20000000800 */
[----:B------:R-:W-:Y:S01]  /*5800*/  IMAD.IADD R3, R5, 0x1, R3 ;  /* 0x0000000105037824 */ /* 0x000fe200078e0203 */
[----:B--2---:R-:W-:Y:S01]  /*5810*/  ISETP.NE.U32.AND P0, PT, R28, RZ, PT ;  /* 0x000000ff1c00720c */ /* 0x004fe20003f05070 */
[----:B------:R-:W-:Y:S01]  /*5820*/  FMUL R0, R0, UR4 ;  /* 0x0000000400007c20 */ /* 0x000fe20008400000 */
[----:B------:R-:W-:Y:S02]  /*5830*/  IMAD.MOV.U32 R5, RZ, RZ, -0x1 ;  /* 0xffffffffff057424 */ /* 0x000fe400078e00ff */
[----:B------:R-:W-:Y:S01]  /*5840*/  ISETP.NE.AND.EX P0, PT, R29, RZ, PT, P0 ;  /* 0x000000ff1d00720c */ /* 0x000fe20003f05300 */
[----:B------:R2:W2:Y:S01]  /*5850*/  F2I.U32.TRUNC.NTZ R13, R0 ;  /* 0x00000000000d7305 */ /* 0x0004a2000020f000 */
[----:B------:R-:W2:Y:S01]  /*5860*/  LDC R15, c[0x0][0x148] ;  /* 0x00005200ff0f7b82 */ /* 0x000ea20000000800 */
[----:B0-----:R-:W-:-:S02]  /*5870*/  SHF.R.U64 R12, R4, R6, R3 ;  /* 0x00000006040c7219 */ /* 0x001fc40000001203 */
[----:B------:R-:W-:-:S05]  /*5880*/  SHF.R.U32.HI R3, RZ, R6, R3 ;  /* 0x00000006ff037219 */ /* 0x000fca0000011603 */
[----:B------:R-:W0:Y:S01]  /*5890*/  LDC R20, c[0x0][0x600] ;  /* 0x00018000ff147b82 */ /* 0x000e220000000800 */
[-CC-:B-1----:R-:W-:Y:S02]  /*58a0*/  SHF.R.U64 R10, R12, R8.reuse, R3.reuse ;  /* 0x000000080c0a7219 */ /* 0x182fe40000001203 */
[----:B------:R-:W-:-:S05]  /*58b0*/  SHF.R.U32.HI R3, RZ, R8, R3 ;  /* 0x00000008ff037219 */ /* 0x000fca0000011603 */
[----:B------:R-:W1:Y:S01]  /*58c0*/  LDC R27, c[0x0][0x648] ;  /* 0x00019200ff1b7b82 */ /* 0x000e620000000800 */
[-C--:B---3--:R-:W-:Y:S02]  /*58d0*/  SHF.L.U32 R4, R5, R26.reuse, RZ ;  /* 0x0000001a05047219 */ /* 0x088fe400000006ff */
[-CC-:B------:R-:W-:Y:S02]  /*58e0*/  SHF.R.U64 R14, R10, R26.reuse, R3.reuse ;  /* 0x0000001a0a0e7219 */ /* 0x180fe40000001203 */
[----:B------:R-:W-:Y:S02]  /*58f0*/  SHF.R.U32.HI R5, RZ, R26, R3 ;  /* 0x0000001aff057219 */ /* 0x000fe40000011603 */
[----:B------:R-:W-:Y:S01]  /*5900*/  LOP3.LUT R25, RZ, R4, RZ, 0x33, !PT ;  /* 0x00000004ff197212 */ /* 0x000fe200078e33ff */
[----:B------:R-:W3:Y:S01]  /*5910*/  LDC R30, c[0x0][0x638] ;  /* 0x00018e00ff1e7b82 */ /* 0x000ee20000000800 */
[----:B------:R-:W-:Y:S01]  /*5920*/  SHF.L.U32 R26, R7, R26, RZ ;  /* 0x0000001a071a7219 */ /* 0x000fe200000006ff */
[----:B------:R-:W-:-:S06]  /*5930*/  IMAD.MOV.U32 R4, RZ, RZ, R14 ;  /* 0x000000ffff047224 */ /* 0x000fcc00078e000e */
[----:B------:R-:W0:Y:S01]  /*5940*/  LDC R31, c[0x0][0x610] ;  /* 0x00018400ff1f7b82 */ /* 0x000e220000000800 */
        /* <DEDUP_REMOVED lines=11> */
.L_x_168:
[----:B------:R-:W-:Y:S01]  /*5a00*/  ISETP.NE.AND P0, PT, R2, 0x1, PT ;  /* 0x000000010200780c */ /* 0x000fe20003f05270 */
[----:B0-----:R-:W-:Y:S01]  /*5a10*/  VIADD R7, R20, 0xffffffff ;  /* 0xffffffff14077836 */ /* 0x001fe20000000000 */
[----:B-12---:R-:W-:Y:S01]  /*5a20*/  SHF.R.U64 R0, R4, R27, R5 ;  /* 0x0000001b04007219 */ /* 0x006fe20000001205 */
[----:B------:R-:W-:Y:S01]  /*5a30*/  IMAD.MOV R13, RZ, RZ, -R13 ;  /* 0x000000ffff0d7224 */ /* 0x000fe200078e0a0d */
[----:B------:R-:W-:Y:S01]  /*5a40*/  LOP3.LUT R5, R10, R25, RZ, 0xc0, !PT ;  /* 0x000000190a057212 */ /* 0x000fe200078ec0ff */
[----:B------:R-:W-:Y:S01]  /*5a50*/  IMAD.MOV.U32 R4, RZ, RZ, 0x1 ;  /* 0x00000001ff047424 */ /* 0x000fe200078e00ff */
[----:B------:R-:W-:Y:S01]  /*5a60*/  LOP3.LUT R12, R12, R7, RZ, 0xc0, !PT ;  /* 0x000000070c0c7212 */ /* 0x000fe200078ec0ff */
[----:B------:R-:W-:Y:S02]  /*5a70*/  IMAD.MOV R3, RZ, RZ, -R0 ;  /* 0x000000ffff037224 */ /* 0x000fe400078e0a00 */
[----:B------:R-:W-:Y:S02]  /*5a80*/  IMAD R0, R26, R0, R5 ;  /* 0x000000001a007224 */ /* 0x000fe400078e0205 */
[----:B---3--:R-:W-:-:S02]  /*5a90*/  IMAD R3, R3, R30, R14 ;  /* 0x0000001e03037224 */ /* 0x008fc400078e020e */
[----:B------:R-:W-:Y:S02]  /*5aa0*/  @P0 IMAD R21, R15, R13, R24 ;  /* 0x0000000d0f150224 */ /* 0x000fe400078e0218 */
[----:B------:R-:W-:Y:S01]  /*5ab0*/  IMAD R5, R3, R20, R12 ;  /* 0x0000001403057224 */ /* 0x000fe200078e020c */
[----:B------:R-:W-:Y:S01]  /*5ac0*/  PRMT R3, R4, 0x7610, R3 ;  /* 0x0000761004037816 */ /* 0x000fe20000000003 */
[----:B------:R-:W-:-:S05]  /*5ad0*/  IMAD R0, R0, R31, R21 ;  /* 0x0000001f00007224 */ /* 0x000fca00078e0215 */
[----:B------:R-:W-:Y:S02]  /*5ae0*/  SEL R93, R5, R0, !P0 ;  /* 0x00000000055d7207 */ /* 0x000fe40004000000 */
[----:B------:R-:W-:-:S07]  /*5af0*/  SEL R0, R0, R5, !P0 ;  /* 0x0000000500007207 */ /* 0x000fce0004000000 */
.L_x_166:
[----:B------:R-:W-:Y:S01]  /*5b00*/  LOP3.LUT P0, RZ, R3, 0xff, RZ, 0xc0, !PT ;  /* 0x000000ff03ff7812 */ /* 0x000fe2000780c0ff */
[----:B------:R-:W-:-:S12]  /*5b10*/  IMAD.MOV.U32 R92, RZ, RZ, R0 ;  /* 0x000000ffff5c7224 */ /* 0x000fd800078e0000 */
[----:B------:R-:W-:Y:S05]  /*5b20*/  @P0 BRA `(.L_x_169) ;  /* 0xffffffb800480947 */ /* 0x000fea000383ffff */
[----:B------:R-:W-:Y:S05]  /*5b30*/  EXIT ;  /* 0x000000000000794d */ /* 0x000fea0003800000 */
.L_x_8:
[----:B0-----:R-:W-:Y:S01]  /*5b40*/  ULDC.64 UR4, c[0x0][0x650] ;  /* 0x0001940000047ab9 */ /* 0x001fe20000000a00 */
        /* <DEDUP_REMOVED lines=25> */
.L_x_171:
[----:B------:R-:W0:Y:S01]  /*5ce0*/  LDC.64 R28, c[0x0][0x640] ;  /* 0x00019000ff1c7b82 */ /* 0x000e220000000a00 */
[-CC-:B------:R-:W-:Y:S01]  /*5cf0*/  SHF.R.U64 R22, R12, R6.reuse, R13.reuse ;  /* 0x000000060c167219 */ /* 0x180fe2000000120d */
[----:B------:R-:W-:Y:S01]  /*5d00*/  IMAD.MOV.U32 R30, RZ, RZ, 0x1 ;  /* 0x00000001ff1e7424 */ /* 0x000fe200078e00ff */
[----:B------:R-:W-:Y:S02]  /*5d10*/  SHF.R.U32.HI R6, RZ, R6, R13 ;  /* 0x00000006ff067219 */ /* 0x000fe4000001160d */
        /* <DEDUP_REMOVED lines=8> */
[----:B------:R-:W-:Y:S01]  /*5da0*/  IMAD.IADD R9, R9, 0x1, R11 ;  /* 0x0000000109097824 */ /* 0x000fe200078e020b */
[----:B0-----:R-:W-:-:S04]  /*5db0*/  ISETP.NE.U32.AND P0, PT, R28, RZ, PT ;  /* 0x000000ff1c00720c */ /* 0x001fc80003f05070 */
[----:B------:R-:W-:Y:S02]  /*5dc0*/  ISETP.NE.AND.EX P0, PT, R29, RZ, PT, P0 ;  /* 0x000000ff1d00720c */ /* 0x000fe40003f05300 */
[----:B------:R-:W0:Y:S01]  /*5dd0*/  LDC R20, c[0x0][0x600] ;  /* 0x00018000ff147b82 */ /* 0x000e220000000800 */
[-CC-:B-1----:R-:W-:Y:S01]  /*5de0*/  SHF.R.U64 R14, R8, R10.reuse, R9.reuse ;  /* 0x0000000a080e7219 */ /* 0x182fe20000001209 */
[----:B------:R-:W-:Y:S01]  /*5df0*/  IMAD.MOV.U32 R8, RZ, RZ, -0x1 ;  /* 0xffffffffff087424 */ /* 0x000fe200078e00ff */
[----:B------:R-:W-:-:S05]  /*5e00*/  SHF.R.U32.HI R9, RZ, R10, R9 ;  /* 0x0000000aff097219 */ /* 0x000fca0000011609 */
[----:B------:R-:W1:Y:S01]  /*5e10*/  LDC R26, c[0x0][0x648] ;  /* 0x00019200ff1a7b82 */ /* 0x000e620000000800 */
[-CC-:B--2---:R-:W-:Y:S02]  /*5e20*/  SHF.R.U64 R21, R14, R12.reuse, R9.reuse ;  /* 0x0000000c0e157219 */ /* 0x184fe40000001209 */
[----:B------:R-:W-:-:S05]  /*5e30*/  SHF.R.U32.HI R6, RZ, R12, R9 ;  /* 0x0000000cff067219 */ /* 0x000fca0000011609 */
[----:B------:R-:W2:Y:S01]  /*5e40*/  LDC R27, c[0x0][0x638] ;  /* 0x00018e00ff1b7b82 */ /* 0x000ea20000000800 */
[-C--:B---3--:R-:W-:Y:S02]  /*5e50*/  SHF.L.U32 R8, R8, R25.reuse, RZ ;  /* 0x0000001908087219 */ /* 0x088fe400000006ff */
[-CC-:B------:R-:W-:Y:S02]  /*5e60*/  SHF.R.U64 R23, R21, R25.reuse, R6.reuse ;  /* 0x0000001915177219 */ /* 0x180fe40000001206 */
[----:B------:R-:W-:Y:S02]  /*5e70*/  LOP3.LUT R32, RZ, R8, RZ, 0x33, !PT ;  /* 0x00000008ff207212 */ /* 0x000fe400078e33ff */
[----:B------:R-:W-:Y:S01]  /*5e80*/  SHF.R.U32.HI R9, RZ, R25, R6 ;  /* 0x00000019ff097219 */ /* 0x000fe20000011606 */
[----:B------:R-:W3:Y:S01]  /*5e90*/  LDC R31, c[0x0][0x610] ;  /* 0x00018400ff1f7b82 */ /* 0x000ee20000000800 */
[----:B------:R-:W-:Y:S01]  /*5ea0*/  IMAD.MOV.U32 R8, RZ, RZ, R23 ;  /* 0x000000ffff087224 */ /* 0x000fe200078e0017 */
[----:B------:R-:W-:Y:S06]  /*5eb0*/  @!P0 BRA `(.L_x_172) ;  /* 0x0000000000288947 */ /* 0x000fec0003800000 */
        /* <DEDUP_REMOVED lines=10> */
.L_x_172:
[----:B------:R-:W-:Y:S02]  /*5f60*/  ISETP.NE.AND P0, PT, R2, 0x1, PT ;  /* 0x000000010200780c */ /* 0x000fe40003f05270 */
[----:B-1----:R-:W-:Y:S01]  /*5f70*/  SHF.R.U64 R6, R8, R26, R9 ;  /* 0x0000001a08067219 */ /* 0x002fe20000001209 */
[----:B0-----:R-:W-:Y:S01]  /*5f80*/  VIADD R9, R20, 0xffffffff ;  /* 0xffffffff14097836 */ /* 0x001fe20000000000 */
[----:B------:R-:W-:Y:S02]  /*5f90*/  SHF.L.U32 R30, R30, R25, RZ ;  /* 0x000000191e1e7219 */ /* 0x000fe400000006ff */
[----:B------:R-:W-:Y:S01]  /*5fa0*/  LOP3.LUT R5, R21, R32, RZ, 0xc0, !PT ;  /* 0x0000002015057212 */ /* 0x000fe200078ec0ff */
[----:B------:R-:W-:-:S04]  /*5fb0*/  IMAD.MOV R8, RZ, RZ, -R6 ;  /* 0x000000ffff087224 */ /* 0x000fc800078e0a06 */
[----:B------:R-:W-:Y:S01]  /*5fc0*/  IMAD R6, R30, R6, R5 ;  /* 0x000000061e067224 */ /* 0x000fe200078e0205 */
[----:B------:R-:W-:Y:S01]  /*5fd0*/  LOP3.LUT R5, R14, R9, RZ, 0xc0, !PT ;  /* 0x000000090e057212 */ /* 0x000fe200078ec0ff */
[----:B------:R-:W-:Y:S02]  /*5fe0*/  @P0 IMAD R3, R7, R24, R4 ;  /* 0x0000001807030224 */ /* 0x000fe400078e0204 */
[----:B--2---:R-:W-:Y:S02]  /*5ff0*/  IMAD R4, R8, R27, R23 ;  /* 0x0000001b08047224 */ /* 0x004fe400078e0217 */
[----:B---3--:R-:W-:Y:S02]  /*6000*/  IMAD R3, R6, R31, R3 ;  /* 0x0000001f06037224 */ /* 0x008fe400078e0203 */
[----:B------:R-:W-:Y:S02]  /*6010*/  IMAD R4, R4, R20, R5 ;  /* 0x0000001404047224 */ /* 0x000fe400078e0205 */
[----:B------:R-:W-:-:S02]  /*6020*/  IMAD.MOV.U32 R8, RZ, RZ, 0x1 ;  /* 0x00000001ff087424 */ /* 0x000fc400078e00ff */
[----:B------:R-:W-:Y:S01]  /*6030*/  IMAD.MOV.U32 R6, RZ, RZ, R22 ;  /* 0x000000ffff067224 */ /* 0x000fe200078e0016 */
[----:B------:R-:W-:Y:S02]  /*6040*/  SEL R20, R4, R3, !P0 ;  /* 0x0000000304147207 */ /* 0x000fe40004000000 */
[----:B------:R-:W-:-:S07]  /*6050*/  SEL R21, R3, R4, !P0 ;  /* 0x0000000403157207 */ /* 0x000fce0004000000 */
.L_x_170:
[----:B------:R-:W-:-:S08]  /*6060*/  NOP ;  /* 0x0000000000007918 */ /* 0x000fd00000000000 */
[----:B------:R-:W0:-:S00]  /*6070*/  USETMAXREG.DEALLOC.CTAPOOL 0x28 ;  /* 0x00000028000079c8 */ /* 0x000e0000080e0500 */
[----:B0-----:R-:W-:-:S13]  /*6080*/  ISETP.NE.AND P0, PT, R0, RZ, PT ;  /* 0x000000ff0000720c */ /* 0x001fda0003f05270 */
[----:B------:R-:W-:Y:S05]  /*6090*/  @P0 EXIT ;  /* 0x000000000000094d */ /* 0x000fea0003800000 */
[----:B------:R-:W-:Y:S01]  /*60a0*/  LOP3.LUT P0, RZ, R8, 0xff, RZ, 0xc0, !PT ;  /* 0x000000ff08ff7812 */ /* 0x000fe2000780c0ff */
[----:B------:R-:W-:Y:S02]  /*60b0*/  IMAD.MOV.U32 R0, RZ, RZ, 0x1 ;  /* 0x00000001ff007424 */ /* 0x000fe400078e00ff */
[----:B------:R-:W-:-:S10]  /*60c0*/  IMAD.MOV.U32 R3, RZ, RZ, RZ ;  /* 0x000000ffff037224 */ /* 0x000fd400078e00ff */
[----:B------:R-:W-:Y:S05]  /*60d0*/  @!P0 BRA `(.L_x_173) ;  /* 0x0000000c00488947 */ /* 0x000fea0003800000 */
[----:B------:R-:W0:Y:S01]  /*60e0*/  LDC R0, c[0x0][0x28c] ;  /* 0x0000a300ff007b82 */ /* 0x000e220000000800 */
[----:B------:R-:W1:Y:S01]  /*60f0*/  S2R R11, SR_CgaCtaId ;  /* 0x00000000000b7919 */ /* 0x000e620000008800 */
[----:B------:R-:W-:Y:S01]  /*6100*/  ULDC UR5, c[0x0][0x658] ;  /* 0x0001960000057ab9 */ /* 0x000fe20000000800 */
[----:B------:R-:W-:Y:S01]  /*6110*/  UMOV UR7, 0xffffffff ;  /* 0xffffffff00077882 */ /* 0x000fe20000000000 */
[----:B------:R-:W-:Y:S01]  /*6120*/  ULDC UR6, c[0x0][0xc] ;  /* 0x0000030000067ab9 */ /* 0x000fe20000000800 */
[----:B------:R-:W-:Y:S01]  /*6130*/  USHF.L.U32 UR8, UR7, UR5, URZ ;  /* 0x0000000507087299 */ /* 0x000fe2000800063f */
[----:B------:R-:W-:Y:S01]  /*6140*/  BSSY B0, `(.L_x_173) ;  /* 0x00000cb000007945 */ /* 0x000fe20003800000 */
[----:B------:R-:W-:Y:S01]  /*6150*/  UMOV UR9, 0x1 ;  /* 0x0000000100097882 */ /* 0x000fe20000000000 */
[----:B------:R-:W-:Y:S01]  /*6160*/  ULDC UR7, c[0x0][0x10] ;  /* 0x0000040000077ab9 */ /* 0x000fe20000000800 */
[----:B------:R-:W-:Y:S01]  /*6170*/  USHF.L.U32 UR18, UR9, UR5, URZ ;  /* 0x0000000509127299 */ /* 0x000fe2000800063f */
[----:B------:R-:W-:Y:S01]  /*6180*/  IMAD.MOV.U32 R9, RZ, RZ, 0x1 ;  /* 0x00000001ff097424 */ /* 0x000fe200078e00ff */
[----:B------:R-:W-:Y:S01]  /*6190*/  UIMAD.WIDE.U32 UR6, UR6, UR7, URZ ;  /* 0x00000007060672a5 */ /* 0x000fe2000f8e003f */
[----:B------:R-:W-:Y:S01]  /*61a0*/  LOP3.LUT R8, R19, 0x2, RZ, 0xfc, !PT ;  /* 0x0000000213087812 */ /* 0x000fe200078efcff */
[----:B------:R-:W-:Y:S01]  /*61b0*/  ULDC UR5, c[0x0][0x14] ;  /* 0x0000050000057ab9 */ /* 0x000fe20000000800 */
[----:B------:R-:W-:Y:S01]  /*61c0*/  ULDC UR4, c[0x0][0x600] ;  /* 0x0001800000047ab9 */ /* 0x000fe20000000800 */
[----:B------:R-:W-:-:S02]  /*61d0*/  UIMAD.WIDE.U32 UR22, UR6, UR5, URZ ;  /* 0x00000005061672a5 */ /* 0x000fc4000f8e003f */
[----:B------:R-:W-:Y:S02]  /*61e0*/  UIMAD UR13, UR7, UR5, URZ ;  /* 0x00000005070d72a4 */ /* 0x000fe4000f8e023f */
[----:B------:R-:W-:Y:S02]  /*61f0*/  UIADD3 UR4, UR4, -0x1, URZ ;  /* 0xffffffff04047890 */ /* 0x000fe4000fffe03f */
[----:B------:R-:W-:Y:S02]  /*6200*/  ULOP3.LUT UR17, URZ, UR8, URZ, 0x33, !UPT ;  /* 0x000000083f117292 */ /* 0x000fe4000f8e333f */
[----:B------:R-:W-:Y:S01]  /*6210*/  UIADD3 UR13, UR23, UR13, URZ ;  /* 0x0000000d170d7290 */ /* 0x000fe2000fffe03f */
[----:B0-----:R-:W-:Y:S01]  /*6220*/  VIADD R0, R0, 0x1f ;  /* 0x0000001f00007836 */ /* 0x001fe20000000000 */
[----:B------:R-:W-:-:S04]  /*6230*/  ULDC.64 UR24, c[0x0][0x198] ;  /* 0x0000660000187ab9 */ /* 0x000fc80000000a00 */
[----:B------:R-:W-:-:S04]  /*6240*/  SHF.R.S32.HI R3, RZ, 0x1f, R0 ;  /* 0x0000001fff037819 */ /* 0x000fc80000011400 */
[----:B------:R-:W-:Y:S01]  /*6250*/  LEA.HI R10, R3, R0, RZ, 0x5 ;  /* 0x00000000030a7211 */ /* 0x000fe200078f28ff */
[C---:B-1----:R-:W-:Y:S02]  /*6260*/  IMAD.SHL.U32 R4, R11.reuse, 0x400, RZ ;  /* 0x000004000b047824 */ /* 0x042fe400078e00ff */
[----:B------:R-:W-:Y:S01]  /*6270*/  IMAD.SHL.U32 R11, R11, 0x20, RZ ;  /* 0x000000200b0b7824 */ /* 0x000fe200078e00ff */
[----:B------:R-:W-:Y:S01]  /*6280*/  SHF.R.S32.HI R10, RZ, 0x5, R10 ;  /* 0x00000005ff0a7819 */ /* 0x000fe2000001140a */
[----:B------:R-:W-:Y:S01]  /*6290*/  IMAD.MOV.U32 R0, RZ, RZ, 0x1 ;  /* 0x00000001ff007424 */ /* 0x000fe200078e00ff */
[----:B------:R-:W-:Y:S01]  /*62a0*/  LOP3.LUT R4, R4, 0x400, RZ, 0xc0, !PT ;  /* 0x0000040004047812 */ /* 0x000fe200078ec0ff */
[----:B------:R-:W-:Y:S01]  /*62b0*/  IMAD.MOV.U32 R3, RZ, RZ, RZ ;  /* 0x000000ffff037224 */ /* 0x000fe200078e00ff */
[----:B------:R-:W-:Y:S01]  /*62c0*/  LOP3.LUT R11, R11, 0x20, RZ, 0xc0, !PT ;  /* 0x000000200b0b7812 */ /* 0x000fe200078ec0ff */
[----:B------:R-:W-:Y:S01]  /*62d0*/  VIADD R13, R10, 0x1 ;  /* 0x000000010a0d7836 */ /* 0x000fe20000000000 */
[----:B------:R-:W-:-:S07]  /*62e0*/  LOP3.LUT R12, R4, 0x2c280, RZ, 0xfc, !PT ;  /* 0x0002c280040c7812 */ /* 0x000fce00078efcff */
.L_x_184:
[----:B------:R-:W-:-:S03]  /*62f0*/  UMOV UR5, 0xffffffff ;  /* 0xffffffff00057882 */ /* 0x000fc60000000000 */
[----:B------:R-:W-:Y:S05]  /*6300*/  BRA.DIV UR5, `(.L_x_174) ;  /* 0x0000001a052c7947 */ /* 0x000fea000b800000 */
[----:B------:R-:W-:-:S13]  /*6310*/  ELECT P6, URZ, PT ;  /* 0x00000000003f782f */ /* 0x000fda00038c0000 */
.L_x_213:
[----:B------:R-:W0:Y:S01]  /*6320*/  LDC R4, c[0x0][0x28c] ;  /* 0x0000a300ff047b82 */ /* 0x000e220000000800 */
[----:B------:R-:W-:Y:S01]  /*6330*/  BSSY B1, `(.L_x_175) ;  /* 0x0000038000017945 */ /* 0x000fe20003800000 */
[----:B0-----:R-:W-:-:S13]  /*6340*/  ISETP.LT.OR P6, PT, R4, 0x1, !P6 ;  /* 0x000000010400780c */ /* 0x001fda00077c1670 */
[----:B------:R-:W-:Y:S05]  /*6350*/  @P6 BRA `(.L_x_176) ;  /* 0x0000000000d46947 */ /* 0x000fea0003800000 */
[----:B------:R-:W-:Y:S02]  /*6360*/  IMAD R20, R20, 0x40, R11 ;  /* 0x0000004014147824 */ /* 0x000fe400078e020b */
[----:B------:R-:W-:Y:S02]  /*6370*/  IMAD.SHL.U32 R21, R21, 0x100, RZ ;  /* 0x0000010015157824 */ /* 0x000fe400078e00ff */
[----:B------:R-:W-:Y:S02]  /*6380*/  IMAD.MOV.U32 R24, RZ, RZ, RZ ;  /* 0x000000ffff187224 */ /* 0x000fe400078e00ff */
[----:B------:R-:W-:Y:S02]  /*6390*/  IMAD.MOV.U32 R4, RZ, RZ, R13 ;  /* 0x000000ffff047224 */ /* 0x000fe400078e000d */
[----:B------:R-:W-:Y:S02]  /*63a0*/  IMAD.MOV.U32 R5, RZ, RZ, R0 ;  /* 0x000000ffff057224 */ /* 0x000fe400078e0000 */
[----:B------:R-:W-:-:S07]  /*63b0*/  IMAD.MOV.U32 R7, RZ, RZ, R3 ;  /* 0x000000ffff077224 */ /* 0x000fce00078e0003 */
.L_x_179:
[----:B------:R-:W0:Y:S01]  /*63c0*/  S2R R15, SR_CgaCtaId ;  /* 0x00000000000f7919 */ /* 0x000e220000008800 */
[----:B------:R-:W-:Y:S02]  /*63d0*/  MOV R14, 0x400 ;  /* 0x00000400000e7802 */ /* 0x000fe40000000f00 */
[----:B------:R-:W-:Y:S02]  /*63e0*/  LOP3.LUT P1, RZ, R18, 0x7f, RZ, 0xc0, !PT ;  /* 0x0000007f12ff7812 */ /* 0x000fe4000782c0ff */
[----:B0-----:R-:W-:Y:S02]  /*63f0*/  LEA R22, R15, R14, 0x18 ;  /* 0x0000000e0f167211 */ /* 0x001fe400078ec0ff */
[----:B------:R-:W-:-:S09]  /*6400*/  SHF.L.U32 R14, R5, 0x1f, RZ ;  /* 0x0000001f050e7819 */ /* 0x000fd200000006ff */
[----:B------:R-:W0:Y:S01]  /*6410*/  @!P1 LDC R15, c[0x0][0x500] ;  /* 0x00014000ff0f9b82 */ /* 0x000e220000000800 */
[----:B------:R-:W-:-:S04]  /*6420*/  IMAD R23, R7, 0x8, R22 ;  /* 0x0000000807177824 */ /* 0x000fc800078e0216 */
[----:B------:R-:W1:Y:S02]  /*6430*/  SYNCS.PHASECHK.TRANS64.TRYWAIT P0, [R23+URZ+0xb0], R14 ;  /* 0x0000b00e170075a7 */ /* 0x000e64000800017f */
[----:B-1----:R-:W-:Y:S05]  /*6440*/  @!P0 BRA `(.L_x_177) ;  /* 0x0000001400fc8947 */ /* 0x002fea0003800000 */
.L_x_214:
[----:B-1----:R-:W-:Y:S01]  /*6450*/  PRMT R14, R8, 0x9910, RZ ;  /* 0x00009910080e7816 */ /* 0x002fe200000000ff */
[----:B0-----:R0:W-:Y:S03]  /*6460*/  @!P1 SYNCS.ARRIVE.TRANS64 RZ, [R23+URZ], R15 ;  /* 0x0000000f17ff99a7 */ /* 0x0011e6000800003f */
[----:B------:R-:W-:-:S13]  /*6470*/  ISETP.NE.AND P0, PT, R14, 0x2, PT ;  /* 0x000000020e00780c */ /* 0x000fda0003f05270 */
[----:B0-----:R-:W-:Y:S05]  /*6480*/  @P0 BRA `(.L_x_178) ;  /* 0x0000000000040947 */ /* 0x001fea0003800000 */
[----:B------:R-:W-:Y:S01]  /*6490*/  BPT.TRAP 0x1 ;  /* 0x000000040000795c */ /* 0x000fe20000300000 */
.L_x_178:
[----:B------:R-:W-:Y:S01]  /*64a0*/  R2UR UR19, R22 ;  /* 0x00000000161372ca */ /* 0x000fe200000e0000 */
[----:B------:R-:W-:Y:S01]  /*64b0*/  IMAD R22, R7, 0x2000, R22 ;  /* 0x0000200007167824 */ /* 0x000fe200078e0216 */
[----:B------:R-:W-:Y:S01]  /*64c0*/  R2UR UR9, R23 ;  /* 0x00000000170972ca */ /* 0x000fe200000e0000 */
[----:B------:R-:W-:Y:S01]  /*64d0*/  IMAD R14, R7, 0x800, R12 ;  /* 0x00000800070e7824 */ /* 0x000fe200078e020c */
[----:B------:R-:W-:Y:S01]  /*64e0*/  UIADD3 UR6, UP0, UR24, 0xf0, URZ ;  /* 0x000000f018067890 */ /* 0x000fe2000ff1e03f */
[----:B------:R-:W-:Y:S01]  /*64f0*/  VIADD R4, R4, 0xffffffff ;  /* 0xffffffff04047836 */ /* 0x000fe20000000000 */
[----:B------:R-:W-:Y:S01]  /*6500*/  R2UR UR5, R22 ;  /* 0x00000000160572ca */ /* 0x000fe200000e0000 */
[----:B------:R-:W-:Y:S01]  /*6510*/  UIADD3 UR26, UP1, UR24, 0x1f0, URZ ;  /* 0x000001f0181a7890 */ /* 0x000fe2000ff3e03f */
[----:B------:R-:W-:Y:S01]  /*6520*/  R2UR UR8, R14 ;  /* 0x000000000e0872ca */ /* 0x000fe200000e0000 */
[----:B------:R-:W-:Y:S01]  /*6530*/  UIADD3.X UR7, URZ, UR25, URZ, UP0, !UPT ;  /* 0x000000193f077290 */ /* 0x000fe200087fe43f */
[----:B------:R-:W-:Y:S01]  /*6540*/  R2UR UR11, R21 ;  /* 0x00000000150b72ca */ /* 0x000fe200000e0000 */
[----:B------:R-:W-:Y:S01]  /*6550*/  VIADD R7, R7, 0x1 ;  /* 0x0000000107077836 */ /* 0x000fe20000000000 */
[----:B------:R-:W-:Y:S01]  /*6560*/  R2UR UR10, R24 ;  /* 0x00000000180a72ca */ /* 0x000fe200000e0000 */
[----:B------:R-:W-:Y:S01]  /*6570*/  UIADD3.X UR27, URZ, UR25, URZ, UP1, !UPT ;  /* 0x000000193f1b7290 */ /* 0x000fe20008ffe43f */
[----:B------:R-:W-:Y:S01]  /*6580*/  R2UR UR12, R6 ;  /* 0x00000000060c72ca */ /* 0x000fe200000e0000 */
[----:B------:R-:W-:Y:S01]  /*6590*/  UMOV UR14, 0x0 ;  /* 0x00000000000e7882 */ /* 0x000fe20000000000 */
[----:B------:R-:W-:Y:S01]  /*65a0*/  R2UR UR20, R20 ;  /* 0x00000000141472ca */ /* 0x000fe200000e0000 */
[----:B------:R-:W-:Y:S01]  /*65b0*/  UMOV UR15, 0x10000000 ;  /* 0x10000000000f7882 */ /* 0x000fe20000000000 */
[----:B------:R-:W-:Y:S01]  /*65c0*/  ISETP.GT.AND P1, PT, R4, 0x1, PT ;  /* 0x000000010400780c */ /* 0x000fe20003f24270 */
[----:B------:R-:W-:Y:S01]  /*65d0*/  UIADD3 UR16, UR5, 0x280, URZ ;  /* 0x0000028005107890 */ /* 0x000fe2000fffe03f */
[----:B------:R-:W-:Y:S01]  /*65e0*/  ISETP.NE.AND P0, PT, R7, 0x16, PT ;  /* 0x000000160700780c */ /* 0x000fe20003f05270 */
[----:B------:R-:W-:Y:S01]  /*65f0*/  UIADD3 UR5, UR19, UR8, URZ ;  /* 0x0000000813057290 */ /* 0x000fe2000fffe03f */
[----:B------:R-:W-:Y:S01]  /*6600*/  VIADD R24, R24, 0x20 ;  /* 0x0000002018187836 */ /* 0x000fe20000000000 */
[----:B------:R-:W-:Y:S01]  /*6610*/  UMOV UR21, 0x30000 ;  /* 0x0003000000157882 */ /* 0x000fe20000000000 */
[----:B------:R-:W-:-:S02]  /*6620*/  SEL R14, RZ, 0x1, P0 ;  /* 0x00000001ff0e7807 */ /* 0x000fc40000000000 */
[----:B------:R-:W-:Y:S01]  /*6630*/  UMOV UR8, UR16 ;  /* 0x0000001000087c82 */ /* 0x000fe20008000000 */
[----:B------:R-:W-:Y:S01]  /*6640*/  SEL R7, R7, RZ, P0 ;  /* 0x000000ff07077207 */ /* 0x000fe20000000000 */
[----:B------:R0:W-:Y:S01]  /*6650*/  UTMALDG.3D [UR8], [UR6], desc[UR14] ;  /* 0x00000e08060075b4 */ /* 0x0001e20008011000 */
[----:B------:R-:W-:Y:S01]  /*6660*/  LOP3.LUT R5, R5, R14, RZ, 0x3c, !PT ;  /* 0x0000000e05057212 */ /* 0x000fe200078e3cff */
[----:B0-----:R-:W-:Y:S01]  /*6670*/  UMOV UR11, UR20 ;  /* 0x00000014000b7c82 */ /* 0x001fe20008000000 */
[----:B------:R-:W-:Y:S02]  /*6680*/  UMOV UR8, UR5 ;  /* 0x0000000500087c82 */ /* 0x000fe40008000000 */
[----:B------:R0:W-:Y:S02]  /*6690*/  UTMALDG.3D.MULTICAST [UR8], [UR26], UR21, desc[UR14] ;  /* 0x00000e081a0073b4 */ /* 0x0001e40008011815 */
[----:B0-----:R-:W-:Y:S05]  /*66a0*/  @P1 BRA `(.L_x_179) ;  /* 0xfffffffc00441947 */ /* 0x001fea000383ffff */
.L_x_176:
[----:B------:R-:W-:Y:S05]  /*66b0*/  BSYNC B1 ;  /* 0x0000000000017941 */ /* 0x000fea0003800000 */
.L_x_175:
[----:B------:R-:W-:Y:S01]  /*66c0*/  LOP3.LUT P1, RZ, R9, 0xff, RZ, 0xc0, !PT ;  /* 0x000000ff09ff7812 */ /* 0x000fe2000782c0ff */
[C---:B------:R-:W-:Y:S01]  /*66d0*/  IMAD.IADD R6, R10.reuse, 0x1, R3 ;  /* 0x000000010a067824 */ /* 0x040fe200078e0203 */
[----:B------:R-:W-:Y:S01]  /*66e0*/  ULDC.64 UR6, c[0x0][0x650] ;  /* 0x0001940000067ab9 */ /* 0x000fe20000000a00 */
[----:B------:R-:W-:Y:S01]  /*66f0*/  ISETP.GE.U32.AND P2, PT, R10, 0x16, PT ;  /* 0x000000160a00780c */ /* 0x000fe20003f46070 */
[----:B------:R-:W-:Y:S01]  /*6700*/  BSSY B1, `(.L_x_180) ;  /* 0x000006c000017945 */ /* 0x000fe20003800000 */
[----:B------:R-:W-:Y:S01]  /*6710*/  IMAD.MOV.U32 R21, RZ, RZ, -0x1 ;  /* 0xffffffffff157424 */ /* 0x000fe200078e00ff */
[----:B------:R-:W-:Y:S01]  /*6720*/  ISETP.GT.U32.AND P0, PT, R6, 0x15, PT ;  /* 0x000000150600780c */ /* 0x000fe20003f04070 */
[----:B------:R-:W-:Y:S01]  /*6730*/  IMAD.MOV.U32 R20, RZ, RZ, -0x1 ;  /* 0xffffffffff147424 */ /* 0x000fe200078e00ff */
[----:B------:R-:W-:Y:S02]  /*6740*/  PRMT R9, RZ, 0x7610, R9 ;  /* 0x00007610ff097816 */ /* 0x000fe40000000009 */
[----:B------:R-:W-:-:S03]  /*6750*/  ISETP.LT.U32.AND P0, PT, R10, 0x16, P0 ;  /* 0x000000160a00780c */ /* 0x000fc60000701070 */
[----:B------:R-:W0:Y:S01]  /*6760*/  @P1 S2R R5, SR_CgaCtaId ;  /* 0x0000000000051919 */ /* 0x000e220000008800 */
[----:B------:R-:W-:-:S04]  /*6770*/  @P1 MOV R4, 0x400 ;  /* 0x0000040000041802 */ /* 0x000fc80000000f00 */
[----:B0-----:R-:W-:Y:S01]  /*6780*/  @P1 LEA R3, R5, R4, 0x18 ;  /* 0x0000000405031211 */ /* 0x001fe200078ec0ff */
[----:B------:R-:W-:-:S03]  /*6790*/  IMAD.WIDE.U32 R4, R6, -0x45d1745d, RZ ;  /* 0xba2e8ba306047825 */ /* 0x000fc600078e00ff */
[----:B------:R0:W-:Y:S01]  /*67a0*/  @P1 SYNCS.ARRIVE.TRANS64.A1T0 RZ, [R3+URZ+0x178], RZ ;  /* 0x000178ff03ff19a7 */ /* 0x0001e2000810003f */
[----:B------:R-:W-:Y:S02]  /*67b0*/  IADD3 R16, P1, R16, UR22, RZ ;  /* 0x0000001610107c10 */ /* 0x000fe4000ff3e0ff */
[----:B------:R-:W-:Y:S02]  /*67c0*/  SHF.R.U32.HI R5, RZ, 0x4, R5 ;  /* 0x00000004ff057819 */ /* 0x000fe40000011605 */
[----:B------:R-:W-:Y:S02]  /*67d0*/  IADD3.X R17, R17, UR13, RZ, P1, !PT ;  /* 0x0000000d11117c10 */ /* 0x000fe40008ffe4ff */
[----:B------:R-:W-:Y:S02]  /*67e0*/  PRMT R4, RZ, 0x7610, R4 ;  /* 0x00007610ff047816 */ /* 0x000fe40000000004 */
[----:B0-----:R-:W-:Y:S02]  /*67f0*/  SEL R3, RZ, 0x1, !P0 ;  /* 0x00000001ff037807 */ /* 0x001fe40004000000 */
[----:B------:R-:W-:-:S02]  /*6800*/  ISETP.GE.U32.AND P0, PT, R16, UR6, PT ;  /* 0x0000000610007c0c */ /* 0x000fc4000bf06070 */
[----:B------:R-:W-:Y:S01]  /*6810*/  LOP3.LUT R0, R0, R3, RZ, 0x3c, !PT ;  /* 0x0000000300007212 */ /* 0x000fe200078e3cff */
[----:B------:R-:W-:Y:S01]  /*6820*/  IMAD R3, R5, -0x16, R6 ;  /* 0xffffffea05037824 */ /* 0x000fe200078e0206 */
[----:B------:R-:W-:Y:S01]  /*6830*/  ISETP.GE.U32.AND.EX P0, PT, R17, UR7, PT, P0 ;  /* 0x0000000711007c0c */ /* 0x000fe2000bf06100 */
[----:B------:R-:W-:Y:S01]  /*6840*/  IMAD.MOV.U32 R6, RZ, RZ, -0x1 ;  /* 0xffffffffff067424 */ /* 0x000fe200078e00ff */
[----:B------:R-:W-:-:S11]  /*6850*/  @P2 LOP3.LUT R0, R0, 0x1, R5, 0x78, !PT ;  /* 0x0000000100002812 */ /* 0x000fd600078e7805 */
[----:B------:R-:W-:Y:S05]  /*6860*/  @P0 BRA `(.L_x_181) ;  /* 0x0000000400540947 */ /* 0x000fea0003800000 */
[----:B------:R-:W0:Y:S01]  /*6870*/  S2R R15, SR_CTAID.X ;  /* 0x00000000000f7919 */ /* 0x000e220000002500 */
[----:B------:R-:W-:Y:S01]  /*6880*/  ULDC.64 UR6, c[0x0][0x628] ;  /* 0x00018a0000067ab9 */ /* 0x000fe20000000a00 */
[----:B------:R-:W-:Y:S01]  /*6890*/  ULDC UR8, c[0x0][0x630] ;  /* 0x00018c0000087ab9 */ /* 0x000fe20000000800 */
[----:B------:R-:W-:Y:S01]  /*68a0*/  ISETP.NE.U32.AND P0, PT, RZ, UR6, PT ;  /* 0x00000006ff007c0c */ /* 0x000fe2000bf05070 */
[----:B------:R-:W1:Y:S01]  /*68b0*/  S2R R20, SR_CTAID.Y ;  /* 0x0000000000147919 */ /* 0x000e620000002600 */
[----:B------:R-:W-:Y:S01]  /*68c0*/  ULDC UR9, c[0x0][0x150] ;  /* 0x0000540000097ab9 */ /* 0x000fe20000000800 */
[----:B------:R-:W-:Y:S01]  /*68d0*/  IMAD.MOV.U32 R4, RZ, RZ, R16 ;  /* 0x000000ffff047224 */ /* 0x000fe200078e0010 */
[----:B------:R-:W-:Y:S01]  /*68e0*/  ISETP.NE.AND.EX P0, PT, RZ, UR7, PT, P0 ;  /* 0x00000007ff007c0c */ /* 0x000fe2000bf05300 */
[----:B------:R-:W-:Y:S01]  /*68f0*/  IMAD.MOV.U32 R5, RZ, RZ, R17 ;  /* 0x000000ffff057224 */ /* 0x000fe200078e0011 */
[----:B0-----:R-:W-:-:S11]  /*6900*/  I2FP.F32.U32 R22, R15 ;  /* 0x0000000f00167245 */ /* 0x001fd60000201000 */
[----:B------:R-:W-:Y:S05]  /*6910*/  @!P0 BRA `(.L_x_182) ;  /* 0x0000000000288947 */ /* 0x000fea0003800000 */
[----:B------:R-:W-:Y:S02]  /*6920*/  ULDC UR5, c[0x0][0x634] ;  /* 0x00018d0000057ab9 */ /* 0x000fe40000000800 */
[----:B------:R-:W-:-:S05]  /*6930*/  IADD3 R5, P0, R16, UR5, RZ ;  /* 0x0000000510057c10 */ /* 0x000fca000ff1e0ff */
[----:B------:R-:W-:-:S04]  /*6940*/  IMAD.X R21, RZ, RZ, R17, P0 ;  /* 0x000000ffff157224 */ /* 0x000fc800000e0611 */
[----:B------:R-:W-:-:S04]  /*6950*/  IMAD.WIDE.U32 R6, R21, UR6, RZ ;  /* 0x0000000615067c25 */ /* 0x000fc8000f8e00ff */
[----:B------:R-:W-:-:S04]  /*6960*/  IMAD.WIDE.U32 R6, P0, R5, UR7, R6 ;  /* 0x0000000705067c25 */ /* 0x000fc8000f800006 */
[----:B------:R-:W-:-:S04]  /*6970*/  IMAD.WIDE.U32 R4, R5, UR6, RZ ;  /* 0x0000000605047c25 */ /* 0x000fc8000f8e00ff */
[----:B------:R-:W-:Y:S01]  /*6980*/  IMAD.MOV.U32 R4, RZ, RZ, R7 ;  /* 0x000000ffff047224 */ /* 0x000fe200078e0007 */
[----:B------:R-:W-:Y:S01]  /*6990*/  IADD3 RZ, P1, R5, R6, RZ ;  /* 0x0000000605ff7210 */ /* 0x000fe20007f3e0ff */
[----:B------:R-:W-:-:S04]  /*69a0*/  IMAD.X R5, RZ, RZ, RZ, P0 ;  /* 0x000000ffff057224 */ /* 0x000fc800000e06ff */
[----:B------:R-:W-:-:S08]  /*69b0*/  IMAD.WIDE.U32.X R4, R21, UR7, R4, P1 ;  /* 0x0000000715047c25 */ /* 0x000fd000088e0404 */
.L_x_182:
[--C-:B------:R-:W-:Y:S01]  /*69c0*/  SHF.R.U64 R14, R4, UR8, R5.reuse ;  /* 0x00000008040e7c19 */ /* 0x100fe20008001205 */
[----:B------:R-:W-:Y:S01]  /*69d0*/  FMUL R22, R22, UR9 ;  /* 0x0000000916167c20 */ /* 0x000fe20008400000 */
[----:B------:R-:W-:Y:S01]  /*69e0*/  SHF.R.U32.HI R4, RZ, UR8, R5 ;  /* 0x00000008ff047c19 */ /* 0x000fe20008011605 */
[----:B------:R-:W0:Y:S01]  /*69f0*/  LDC R6, c[0x0][0x144] ;  /* 0x00005100ff067b82 */ /* 0x000e220000000800 */
[----:B------:R-:W-:Y:S01]  /*6a00*/  IADD3 R5, P0, RZ, -R14, RZ ;  /* 0x8000000eff057210 */ /* 0x000fe20007f1e0ff */
[----:B------:R-:W-:Y:S01]  /*6a10*/  ULDC UR5, c[0x0][0x154] ;  /* 0x0000550000057ab9 */ /* 0x000fe20000000800 */
[----:B-1----:R-:W-:Y:S01]  /*6a20*/  I2FP.F32.U32 R7, R20 ;  /* 0x0000001400077245 */ /* 0x002fe20000201000 */
[----:B------:R-:W1:Y:S01]  /*6a30*/  F2I.U32.TRUNC.NTZ R22, R22 ;  /* 0x0000001600167305 */ /* 0x000e62000020f000 */
[----:B------:R-:W-:Y:S01]  /*6a40*/  ULDC.64 UR6, c[0x0][0x620] ;  /* 0x0001880000067ab9 */ /* 0x000fe20000000a00 */
[----:B------:R-:W-:Y:S01]  /*6a50*/  IMAD.X R4, RZ, RZ, ~R4, P0 ;  /* 0x000000ffff047224 */ /* 0x000fe200000e0e04 */
[----:B------:R-:W-:Y:S01]  /*6a60*/  ISETP.NE.AND P2, PT, R2, 0x1, PT ;  /* 0x000000010200780c */ /* 0x000fe20003f45270 */
[----:B------:R-:W-:Y:S01]  /*6a70*/  FMUL R23, R7, UR5 ;  /* 0x0000000507177c20 */ /* 0x000fe20008400000 */
[----:B------:R-:W2:Y:S01]  /*6a80*/  LDC R25, c[0x0][0x148] ;  /* 0x00005200ff197b82 */ /* 0x000ea20000000800 */
[----:B------:R-:W-:Y:S01]  /*6a90*/  IMAD R4, R4, UR6, RZ ;  /* 0x0000000604047c24 */ /* 0x000fe2000f8e02ff */
[----:B------:R-:W-:-:S03]  /*6aa0*/  ULDC UR5, c[0x0][0x618] ;  /* 0x0001860000057ab9 */ /* 0x000fc60000000800 */
[----:B------:R-:W3:Y:S01]  /*6ab0*/  F2I.U32.TRUNC.NTZ R23, R23 ;  /* 0x0000001700177305 */ /* 0x000ee2000020f000 */
[C---:B------:R-:W-:Y:S02]  /*6ac0*/  IMAD R7, R5.reuse, UR7, R4 ;  /* 0x0000000705077c24 */ /* 0x040fe4000f8e0204 */
[----:B------:R-:W-:Y:S01]  /*6ad0*/  IMAD.WIDE.U32 R4, R5, UR6, R16 ;  /* 0x0000000605047c25 */ /* 0x000fe2000f8e0010 */
[----:B------:R-:W-:Y:S02]  /*6ae0*/  ULDC.64 UR6, c[0x0][0x640] ;  /* 0x0001900000067ab9 */ /* 0x000fe40000000a00 */
[----:B------:R-:W-:Y:S01]  /*6af0*/  ISETP.NE.U32.AND P0, PT, RZ, UR6, PT ;  /* 0x00000006ff007c0c */ /* 0x000fe2000bf05070 */
[----:B------:R-:W-:Y:S02]  /*6b00*/  IMAD.IADD R5, R5, 0x1, R7 ;  /* 0x0000000105057824 */ /* 0x000fe400078e0207 */
[----:B-1----:R-:W-:Y:S01]  /*6b10*/  IMAD.MOV R22, RZ, RZ, -R22 ;  /* 0x000000ffff167224 */ /* 0x002fe200078e0a16 */
[----:B------:R-:W-:-:S02]  /*6b20*/  ISETP.NE.AND.EX P0, PT, RZ, UR7, PT, P0 ;  /* 0x00000007ff007c0c */ /* 0x000fc4000bf05300 */
[----:B------:R-:W-:Y:S01]  /*6b30*/  SHF.R.U64 R21, R4, UR5, R5 ;  /* 0x0000000504157c19 */ /* 0x000fe20008001205 */
[----:B0-----:R-:W-:Y:S01]  /*6b40*/  IMAD R15, R6, R22, R15 ;  /* 0x00000016060f7224 */ /* 0x001fe200078e020f */
[----:B------:R-:W-:Y:S01]  /*6b50*/  SHF.R.U32.HI R4, RZ, UR5, R5 ;  /* 0x00000005ff047c19 */ /* 0x000fe20008011605 */
[----:B------:R-:W-:Y:S01]  /*6b60*/  ULDC UR5, c[0x0][0x608] ;  /* 0x0001820000057ab9 */ /* 0x000fe20000000800 */
[----:B---3--:R-:W-:Y:S02]  /*6b70*/  IMAD.MOV R6, RZ, RZ, -R23 ;  /* 0x000000ffff067224 */ /* 0x008fe400078e0a17 */
[--C-:B------:R-:W-:Y:S02]  /*6b80*/  SHF.R.U64 R22, R21, UR5, R4.reuse ;  /* 0x0000000515167c19 */ /* 0x100fe40008001204 */
[----:B------:R-:W-:Y:S01]  /*6b90*/  SHF.R.U32.HI R5, RZ, UR5, R4 ;  /* 0x00000005ff057c19 */ /* 0x000fe20008011604 */
[----:B------:R-:W-:Y:S01]  /*6ba0*/  ULDC UR5, c[0x0][0x658] ;  /* 0x0001960000057ab9 */ /* 0x000fe20000000800 */
[----:B--2---:R-:W-:-:S02]  /*6bb0*/  @P2 IMAD R15, R25, R6, R20 ;  /* 0x00000006190f2224 */ /* 0x004fc400078e0214 */
[--C-:B------:R-:W-:Y:S02]  /*6bc0*/  SHF.R.U64 R20, R22, UR5, R5.reuse ;  /* 0x0000000516147c19 */ /* 0x100fe40008001205 */
[----:B------:R-:W-:-:S03]  /*6bd0*/  SHF.R.U32.HI R23, RZ, UR5, R5 ;  /* 0x00000005ff177c19 */ /* 0x000fc60008011605 */
[----:B------:R-:W-:Y:S02]  /*6be0*/  IMAD.MOV.U32 R6, RZ, RZ, R20 ;  /* 0x000000ffff067224 */ /* 0x000fe400078e0014 */
[----:B------:R-:W-:Y:S01]  /*6bf0*/  IMAD.MOV.U32 R5, RZ, RZ, R23 ;  /* 0x000000ffff057224 */ /* 0x000fe200078e0017 */
[----:B------:R-:W-:Y:S06]  /*6c00*/  @!P0 BRA `(.L_x_183) ;  /* 0x00000000002c8947 */ /* 0x000fec0003800000 */
        /* <DEDUP_REMOVED lines=9> */
[----:B------:R-:W-:-:S04]  /*6ca0*/  IMAD.WIDE.U32.X R4, R23, UR7, R4, P1 ;  /* 0x0000000717047c25 */ /* 0x000fc800088e0404 */
[----:B------:R-:W-:-:S07]  /*6cb0*/  IMAD.MOV.U32 R6, RZ, RZ, R4 ;  /* 0x000000ffff067224 */ /* 0x000fce00078e0004 */
.L_x_183:
[----:B------:R-:W-:Y:S01]  /*6cc0*/  ULDC UR5, c[0x0][0x648] ;  /* 0x0001920000057ab9 */ /* 0x000fe20000000800 */
[----:B------:R-:W-:Y:S01]  /*6cd0*/  LOP3.LUT R4, R22, UR17, RZ, 0xc0, !PT ;  /* 0x0000001116047c12 */ /* 0x000fe2000f8ec0ff */
[----:B------:R-:W-:Y:S01]  /*6ce0*/  ULDC UR6, c[0x0][0x610] ;  /* 0x0001840000067ab9 */ /* 0x000fe20000000800 */
[----:B------:R-:W-:Y:S01]  /*6cf0*/  SHF.R.U64 R5, R6, UR5, R5 ;  /* 0x0000000506057c19 */ /* 0x000fe20008001205 */
[----:B------:R-:W-:Y:S01]  /*6d00*/  ULDC UR5, c[0x0][0x638] ;  /* 0x00018e0000057ab9 */ /* 0x000fe20000000800 */
[----:B------:R-:W-:-:S03]  /*6d10*/  LOP3.LUT R21, R21, UR4, RZ, 0xc0, !PT ;  /* 0x0000000415157c12 */ /* 0x000fc6000f8ec0ff */
[----:B------:R-:W-:Y:S02]  /*6d20*/  IMAD.MOV R7, RZ, RZ, -R5 ;  /* 0x000000ffff077224 */ /* 0x000fe400078e0a05 */
[----:B------:R-:W-:Y:S02]  /*6d30*/  IMAD R4, R5, UR18, R4 ;  /* 0x0000001205047c24 */ /* 0x000fe4000f8e0204 */
[----:B------:R-:W-:Y:S01]  /*6d40*/  IMAD R20, R7, UR5, R20 ;  /* 0x0000000507147c24 */ /* 0x000fe2000f8e0214 */
[----:B------:R-:W-:Y:S01]  /*6d50*/  ULDC UR5, c[0x0][0x600] ;  /* 0x0001800000057ab9 */ /* 0x000fe20000000800 */
[----:B------:R-:W-:Y:S02]  /*6d60*/  IMAD R15, R4, UR6, R15 ;  /* 0x00000006040f7c24 */ /* 0x000fe4000f8e020f */
[----:B------:R-:W-:Y:S02]  /*6d70*/  IMAD R6, R20, UR5, R21 ;  /* 0x0000000514067c24 */ /* 0x000fe4000f8e0215 */
[----:B------:R-:W-:-:S03]  /*6d80*/  IMAD.MOV.U32 R4, RZ, RZ, 0x1 ;  /* 0x00000001ff047424 */ /* 0x000fc600078e00ff */
[----:B------:R-:W-:Y:S02]  /*6d90*/  SEL R20, R6, R15, !P2 ;  /* 0x0000000f06147207 */ /* 0x000fe40005000000 */
[----:B------:R-:W-:Y:S01]  /*6da0*/  SEL R21, R15, R6, !P2 ;  /* 0x000000060f157207 */ /* 0x000fe20005000000 */
[----:B------:R-:W-:-:S07]  /*6db0*/  IMAD.MOV.U32 R6, RZ, RZ, R14 ;  /* 0x000000ffff067224 */ /* 0x000fce00078e000e */
.L_x_181:
[----:B------:R-:W-:Y:S05]  /*6dc0*/  BSYNC B1 ;  /* 0x0000000000017941 */ /* 0x000fea0003800000 */
.L_x_180:
[----:B------:R-:W-:-:S13]  /*6dd0*/  LOP3.LUT P0, RZ, R4, 0xff, RZ, 0xc0, !PT ;  /* 0x000000ff04ff7812 */ /* 0x000fda000780c0ff */
[----:B------:R-:W-:Y:S05]  /*6de0*/  @P0 BRA `(.L_x_184) ;  /* 0xfffffff400400947 */ /* 0x000fea000383ffff */
[----:B------:R-:W-:Y:S05]  /*6df0*/  BSYNC B0 ;  /* 0x0000000000007941 */ /* 0x000fea0003800000 */
.L_x_173:
[----:B------:R-:W-:-:S03]  /*6e00*/  UMOV UR5, 0xffffffff ;  /* 0xffffffff00057882 */ /* 0x000fc60000000000 */
[----:B------:R-:W-:Y:S05]  /*6e10*/  BRA.DIV UR5, `(.L_x_185) ;  /* 0x0000000e059c7947 */ /* 0x000fea000b800000 */
[----:B------:R-:W-:-:S13]  /*6e20*/  ELECT P6, URZ, PT ;  /* 0x00000000003f782f */ /* 0x000fda00038c0000 */
.L_x_217:
[----:B------:R-:W-:Y:S04]  /*6e30*/  BSSY B0, `(.L_x_186) ;  /* 0x00000cd000007945 */ /* 0x000fe80003800000 */
[----:B------:R-:W-:Y:S05]  /*6e40*/  @!P6 BRA `(.L_x_187) ;  /* 0x0000000c002ce947 */ /* 0x000fea0003800000 */
[----:B------:R-:W-:-:S04]  /*6e50*/  LOP3.LUT R19, R19, 0x2, RZ, 0xfc, !PT ;  /* 0x0000000213137812 */ /* 0x000fc800078efcff */
[----:B------:R-:W-:-:S13]  /*6e60*/  ISETP.NE.AND P0, PT, R19, 0x3, PT ;  /* 0x000000031300780c */ /* 0x000fda0003f05270 */
[----:B------:R-:W-:Y:S05]  /*6e70*/  @!P0 BRA `(.L_x_188) ;  /* 0x0000000000048947 */ /* 0x000fea0003800000 */
[----:B------:R-:W-:Y:S01]  /*6e80*/  BPT.TRAP 0x1 ;  /* 0x000000040000795c */ /* 0x000fe20000300000 */
.L_x_188:
[----:B------:R-:W0:Y:S01]  /*6e90*/  S2R R5, SR_CgaCtaId ;  /* 0x0000000000057919 */ /* 0x000e220000008800 */
[----:B------:R-:W-:Y:S02]  /*6ea0*/  MOV R2, 0x400 ;  /* 0x0000040000027802 */ /* 0x000fe40000000f00 */
[----:B------:R-:W-:Y:S02]  /*6eb0*/  SHF.L.U32 R4, R0, 0x1f, RZ ;  /* 0x0000001f00047819 */ /* 0x000fe400000006ff */
[----:B0-----:R-:W-:-:S05]  /*6ec0*/  LEA R2, R5, R2, 0x18 ;  /* 0x0000000205027211 */ /* 0x001fca00078ec0ff */
[----:B------:R-:W-:-:S04]  /*6ed0*/  VIADD R2, R2, 0xb0 ;  /* 0x000000b002027836 */ /* 0x000fc80000000000 */
[C---:B------:R-:W-:Y:S02]  /*6ee0*/  IMAD R7, R3.reuse, 0x8, R2 ;  /* 0x0000000803077824 */ /* 0x040fe400078e0202 */
[----:B------:R-:W-:Y:S02]  /*6ef0*/  VIADD R3, R3, 0x1 ;  /* 0x0000000103037836 */ /* 0x000fe40000000000 */
[----:B------:R-:W0:Y:S03]  /*6f00*/  SYNCS.PHASECHK.TRANS64.TRYWAIT P0, [R7+URZ], R4 ;  /* 0x00000004070075a7 */ /* 0x000e26000800017f */
[----:B------:R-:W-:-:S04]  /*6f10*/  ISETP.NE.AND P1, PT, R3, 0x16, PT ;  /* 0x000000160300780c */ /* 0x000fc80003f25270 */
[----:B------:R-:W-:Y:S02]  /*6f20*/  SEL R5, RZ, 0x1, P1 ;  /* 0x00000001ff057807 */ /* 0x000fe40000800000 */
[----:B------:R-:W-:Y:S02]  /*6f30*/  SEL R3, R3, RZ, P1 ;  /* 0x000000ff03037207 */ /* 0x000fe40000800000 */
[----:B------:R-:W-:-:S03]  /*6f40*/  LOP3.LUT R6, R0, R5, RZ, 0x3c, !PT ;  /* 0x0000000500067212 */ /* 0x000fc600078e3cff */
[----:B------:R-:W-:Y:S01]  /*6f50*/  IMAD R8, R3, 0x8, R2 ;  /* 0x0000000803087824 */ /* 0x000fe200078e0202 */
[----:B------:R-:W-:Y:S01]  /*6f60*/  SHF.L.U32 R5, R6, 0x1f, RZ ;  /* 0x0000001f06057819 */ /* 0x000fe200000006ff */
[----:B0-----:R-:W-:Y:S06]  /*6f70*/  @!P0 BRA `(.L_x_189) ;  /* 0x0000000c00648947 */ /* 0x001fec0003800000 */
.L_x_218:
[----:B------:R-:W1:Y:S01]  /*6f80*/  SYNCS.PHASECHK.TRANS64.TRYWAIT P0, [R8+URZ], R5 ;  /* 0x00000005080075a7 */ /* 0x000e62000800017f */
[----:B------:R-:W-:-:S05]  /*6f90*/  VIADD R0, R3, 0x1 ;  /* 0x0000000103007836 */ /* 0x000fca0000000000 */
[----:B------:R-:W-:-:S04]  /*6fa0*/  ISETP.NE.AND P1, PT, R0, 0x16, PT ;  /* 0x000000160000780c */ /* 0x000fc80003f25270 */
[----:B------:R-:W-:Y:S02]  /*6fb0*/  SEL R3, RZ, 0x1, P1 ;  /* 0x00000001ff037807 */ /* 0x000fe40000800000 */
[----:B0-----:R-:W-:Y:S02]  /*6fc0*/  SEL R7, R0, RZ, P1 ;  /* 0x000000ff00077207 */ /* 0x001fe40000800000 */
[----:B------:R-:W-:-:S03]  /*6fd0*/  LOP3.LUT R6, R6, R3, RZ, 0x3c, !PT ;  /* 0x0000000306067212 */ /* 0x000fc600078e3cff */
[----:B------:R-:W-:Y:S01]  /*6fe0*/  IMAD R9, R7, 0x8, R2 ;  /* 0x0000000807097824 */ /* 0x000fe200078e0202 */
[----:B------:R-:W-:Y:S01]  /*6ff0*/  SHF.L.U32 R4, R6, 0x1f, RZ ;  /* 0x0000001f06047819 */ /* 0x000fe200000006ff */
[----:B-1----:R-:W-:Y:S06]  /*7000*/  @!P0 BRA `(.L_x_190) ;  /* 0x0000000c00548947 */ /* 0x002fec0003800000 */
.L_x_219:
[----:B------:R-:W1:Y:S01]  /*7010*/  SYNCS.PHASECHK.TRANS64.TRYWAIT P0, [R9+URZ], R4 ;  /* 0x00000004090075a7 */ /* 0x000e62000800017f */
[----:B------:R-:W-:-:S05]  /*7020*/  VIADD R0, R7, 0x1 ;  /* 0x0000000107007836 */ /* 0x000fca0000000000 */
[----:B------:R-:W-:-:S04]  /*7030*/  ISETP.NE.AND P1, PT, R0, 0x16, PT ;  /* 0x000000160000780c */ /* 0x000fc80003f25270 */
[----:B------:R-:W-:Y:S02]  /*7040*/  SEL R3, RZ, 0x1, P1 ;  /* 0x00000001ff037807 */ /* 0x000fe40000800000 */
[----:B------:R-:W-:Y:S02]  /*7050*/  SEL R7, R0, RZ, P1 ;  /* 0x000000ff00077207 */ /* 0x000fe40000800000 */
[----:B------:R-:W-:-:S03]  /*7060*/  LOP3.LUT R6, R6, R3, RZ, 0x3c, !PT ;  /* 0x0000000306067212 */ /* 0x000fc600078e3cff */
[----:B0-----:R-:W-:Y:S01]  /*7070*/  IMAD R8, R7, 0x8, R2 ;  /* 0x0000000807087824 */ /* 0x001fe200078e0202 */
[----:B------:R-:W-:Y:S01]  /*7080*/  SHF.L.U32 R5, R6, 0x1f, RZ ;  /* 0x0000001f06057819 */ /* 0x000fe200000006ff */
[----:B-1----:R-:W-:Y:S06]  /*7090*/  @!P0 BRA `(.L_x_191) ;  /* 0x0000000c00448947 */ /* 0x002fec0003800000 */
.L_x_220:
        /* <DEDUP_REMOVED lines=9> */
.L_x_221:
        /* <DEDUP_REMOVED lines=9> */
.L_x_222:
        /* <DEDUP_REMOVED lines=9> */
.L_x_223:
        /* <DEDUP_REMOVED lines=9> */
.L_x_224:
        /* <DEDUP_REMOVED lines=9> */
.L_x_225:
        /* <DEDUP_REMOVED lines=9> */
.L_x_226:
        /* <DEDUP_REMOVED lines=9> */
.L_x_227:
        /* <DEDUP_REMOVED lines=9> */
.L_x_228:
        /* <DEDUP_REMOVED lines=9> */
.L_x_229:
        /* <DEDUP_REMOVED lines=9> */
.L_x_230:
        /* <DEDUP_REMOVED lines=9> */
.L_x_231:
        /* <DEDUP_REMOVED lines=9> */
.L_x_232:
        /* <DEDUP_REMOVED lines=9> */
.L_x_233:
        /* <DEDUP_REMOVED lines=9> */
.L_x_234:
        /* <DEDUP_REMOVED lines=9> */
.L_x_235:
        /* <DEDUP_REMOVED lines=9> */
.L_x_236:
[----:B------:R-:W1:Y:S01]  /*79a0*/  SYNCS.PHASECHK.TRANS64.TRYWAIT P0, [R8+URZ], R5 ;  /* 0x00000005080075a7 */ /* 0x000e62000800017f */
[----:B------:R-:W-:-:S05]  /*79b0*/  VIADD R0, R7, 0x1 ;  /* 0x0000000107007836 */ /* 0x000fca0000000000 */
[----:B------:R-:W-:-:S04]  /*79c0*/  ISETP.NE.AND P1, PT, R0, 0x16, PT ;  /* 0x000000160000780c */ /* 0x000fc80003f25270 */
[----:B------:R-:W-:Y:S02]  /*79d0*/  SEL R3, RZ, 0x1, P1 ;  /* 0x00000001ff037807 */ /* 0x000fe40000800000 */
[----:B------:R-:W-:Y:S02]  /*79e0*/  SEL R7, R0, RZ, P1 ;  /* 0x000000ff00077207 */ /* 0x000fe40000800000 */
[----:B0-----:R-:W-:-:S03]  /*79f0*/  LOP3.LUT R9, R6, R3, RZ, 0x3c, !PT ;  /* 0x0000000306097212 */ /* 0x001fc600078e3cff */
[----:B------:R-:W-:Y:S01]  /*7a00*/  IMAD R11, R7, 0x8, R2 ;  /* 0x00000008070b7824 */ /* 0x000fe200078e0202 */
[----:B------:R-:W-:Y:S01]  /*7a10*/  SHF.L.U32 R6, R9, 0x1f, RZ ;  /* 0x0000001f09067819 */ /* 0x000fe200000006ff */
[----:B-1----:R-:W-:Y:S06]  /*7a20*/  @!P0 BRA `(.L_x_208) ;  /* 0x0000000800348947 */ /* 0x002fec0003800000 */
.L_x_237:
[----:B------:R-:W1:Y:S01]  /*7a30*/  SYNCS.PHASECHK.TRANS64.TRYWAIT P0, [R11+URZ], R6 ;  /* 0x000000060b0075a7 */ /* 0x000e62000800017f */
[----:B------:R-:W-:-:S05]  /*7a40*/  VIADD R0, R7, 0x1 ;  /* 0x0000000107007836 */ /* 0x000fca0000000000 */
[----:B------:R-:W-:-:S04]  /*7a50*/  ISETP.NE.AND P1, PT, R0, 0x16, PT ;  /* 0x000000160000780c */ /* 0x000fc80003f25270 */
[----:B------:R-:W-:Y:S02]  /*7a60*/  SEL R4, RZ, 0x1, P1 ;  /* 0x00000001ff047807 */ /* 0x000fe40000800000 */
[----:B------:R-:W-:Y:S02]  /*7a70*/  SEL R3, R0, RZ, P1 ;  /* 0x000000ff00037207 */ /* 0x000fe40000800000 */
[----:B------:R-:W-:Y:S01]  /*7a80*/  LOP3.LUT R0, R9, R4, RZ, 0x3c, !PT ;  /* 0x0000000409007212 */ /* 0x000fe200078e3cff */
[----:B-1----:R-:W-:Y:S06]  /*7a90*/  @!P0 BRA `(.L_x_209) ;  /* 0x00000008002c8947 */ /* 0x002fec0003800000 */
.L_x_238:
[----:B------:R-:W-:Y:S01]  /*7aa0*/  IMAD R3, R3, 0x8, R2 ;  /* 0x0000000803037824 */ /* 0x000fe200078e0202 */
[----:B------:R-:W-:-:S07]  /*7ab0*/  SHF.L.U32 R0, R0, 0x1f, RZ ;  /* 0x0000001f00007819 */ /* 0x000fce00000006ff */
.L_x_210:
[----:B--2---:R2:W3:Y:S02]  /*7ac0*/  SYNCS.PHASECHK.TRANS64.TRYWAIT P0, [R3+URZ], R0 ;  /* 0x00000000030075a7 */ /* 0x0044e4000800017f */
[----:B---3--:R-:W-:Y:S05]  /*7ad0*/  @!P0 NANOSLEEP.SYNCS 0x989680 ;  /* 0x009896800000895d */ /* 0x008fea0003900000 */
[----:B------:R-:W3:Y:S02]  /*7ae0*/  @!P0 SYNCS.PHASECHK.TRANS64 P0, [R3+URZ], R0 ;  /* 0x00000000030085a7 */ /* 0x000ee4000800007f */
[----:B---3--:R-:W-:Y:S05]  /*7af0*/  @!P0 BRA `(.L_x_210) ;  /* 0xfffffffc00f08947 */ /* 0x008fea000383ffff */
.L_x_187:
[----:B------:R-:W-:Y:S05]  /*7b00*/  BSYNC B0 ;  /* 0x0000000000007941 */ /* 0x000fea0003800000 */
.L_x_186:
[----:B------:R-:W-:Y:S05]  /*7b10*/  EXIT ;  /* 0x000000000000794d */ /* 0x000fea0003800000 */
.L_x_22:
[----:B----4-:R4:W0:Y:S02]  /*7b20*/  SYNCS.PHASECHK.TRANS64.TRYWAIT P1, [R3+URZ], R0 ;  /* 0x00000000030075a7 */ /* 0x010824000802017f */
[----:B0-----:R-:W-:Y:S05]  /*7b30*/  @!P1 NANOSLEEP.SYNCS 0x989680 ;  /* 0x009896800000995d */ /* 0x001fea0003900000 */
[----:B------:R-:W0:Y:S02]  /*7b40*/  @!P1 SYNCS.PHASECHK.TRANS64 P1, [R3+URZ], R0 ;  /* 0x00000000030095a7 */ /* 0x000e24000802007f */
[----:B0-----:R-:W-:Y:S05]  /*7b50*/  @!P1 BRA `(.L_x_22) ;  /* 0xfffffffc00f09947 */ /* 0x001fea000383ffff */
[----:B------:R-:W-:Y:S05]  /*7b60*/  BRA `(.L_x_21) ;  /* 0xffffff9c00087947 */ /* 0x000fea000383ffff */
.L_x_27:
[----:B-1----:R1:W3:Y:S02]  /*7b70*/  SYNCS.PHASECHK.TRANS64.TRYWAIT P1, [R5+URZ], R4 ;  /* 0x00000004050075a7 */ /* 0x0022e4000802017f */
[----:B---3--:R-:W-:Y:S05]  /*7b80*/  @!P1 NANOSLEEP.SYNCS 0x989680 ;  /* 0x009896800000995d */ /* 0x008fea0003900000 */
[----:B------:R-:W3:Y:S02]  /*7b90*/  @!P1 SYNCS.PHASECHK.TRANS64 P1, [R5+URZ], R4 ;  /* 0x00000004050095a7 */ /* 0x000ee4000802007f */
[----:B---3--:R-:W-:Y:S05]  /*7ba0*/  @!P1 BRA `(.L_x_27) ;  /* 0xfffffffc00f09947 */ /* 0x008fea000383ffff */
[----:B------:R-:W-:Y:S05]  /*7bb0*/  BRA `(.L_x_26) ;  /* 0xffffff9c00b07947 */ /* 0x000fea000383ffff */
.L_x_174:
[----:B------:R-:W-:Y:S01]  /*7bc0*/  BSSY B1, `(.L_x_211) ;  /* 0x0000006000017945 */ /* 0x000fe20003800000 */
[----:B------:R-:W-:-:S07]  /*7bd0*/  IMAD.MOV.U32 R15, RZ, RZ, -0x1 ;  /* 0xffffffffff0f7424 */ /* 0x000fce00078e00ff */
[----:B------:R-:W-:Y:S05]  /*7be0*/  WARPSYNC.COLLECTIVE R15, `(.L_x_212) ;  /* 0x000000000f0c7348 */ /* 0x000fea0003c00000 */
[----:B------:R-:W-:Y:S02]  /*7bf0*/  ELECT P6, UR62, PT ;  /* 0x00000000003e782f */ /* 0x000fe400038c0000 */
[----:B------:R-:W-:Y:S01]  /*7c00*/  MOV R14, UR62 ;  /* 0x0000003e000e7c02 */ /* 0x000fe20008000f00 */
[----:B------:R-:W-:Y:S10]  /*7c10*/  ENDCOLLECTIVE ;  /* 0x000000000000791b */ /* 0x000ff40003800000 */
.L_x_212:
[----:B------:R-:W-:Y:S05]  /*7c20*/  BSYNC B1 ;  /* 0x0000000000017941 */ /* 0x000fea0003800000 */
.L_x_211:
[----:B------:R-:W-:Y:S05]  /*7c30*/  BRA `(.L_x_213) ;  /* 0xffffffe400b87947 */ /* 0x000fea000383ffff */
.L_x_177:
[----:B-1----:R1:W2:Y:S02]  /*7c40*/  SYNCS.PHASECHK.TRANS64.TRYWAIT P0, [R23+URZ+0xb0], R14 ;  /* 0x0000b00e170075a7 */ /* 0x0022a4000800017f */
[----:B--2---:R-:W-:Y:S05]  /*7c50*/  @!P0 NANOSLEEP.SYNCS 0x989680 ;  /* 0x009896800000895d */ /* 0x004fea0003900000 */
[----:B------:R-:W2:Y:S02]  /*7c60*/  @!P0 SYNCS.PHASECHK.TRANS64 P0, [R23+URZ+0xb0], R14 ;  /* 0x0000b00e170085a7 */ /* 0x000ea4000800007f */
[----:B--2---:R-:W-:Y:S05]  /*7c70*/  @!P0 BRA `(.L_x_177) ;  /* 0xfffffffc00f08947 */ /* 0x004fea000383ffff */
[----:B------:R-:W-:Y:S05]  /*7c80*/  BRA `(.L_x_214) ;  /* 0xffffffe400f07947 */ /* 0x000fea000383ffff */
.L_x_185:
[----:B------:R-:W-:Y:S01]  /*7c90*/  BSSY B0, `(.L_x_215) ;  /* 0x0000006000007945 */ /* 0x000fe20003800000 */
[----:B------:R-:W-:-:S07]  /*7ca0*/  IMAD.MOV.U32 R15, RZ, RZ, -0x1 ;  /* 0xffffffffff0f7424 */ /* 0x000fce00078e00ff */
[----:B------:R-:W-:Y:S05]  /*7cb0*/  WARPSYNC.COLLECTIVE R15, `(.L_x_216) ;  /* 0x000000000f0c7348 */ /* 0x000fea0003c00000 */
[----:B------:R-:W-:Y:S02]  /*7cc0*/  ELECT P6, UR62, PT ;  /* 0x00000000003e782f */ /* 0x000fe400038c0000 */
[----:B------:R-:W-:Y:S01]  /*7cd0*/  MOV R14, UR62 ;  /* 0x0000003e000e7c02 */ /* 0x000fe20008000f00 */
[----:B------:R-:W-:Y:S10]  /*7ce0*/  ENDCOLLECTIVE ;  /* 0x000000000000791b */ /* 0x000ff40003800000 */
.L_x_216:
[----:B------:R-:W-:Y:S05]  /*7cf0*/  BSYNC B0 ;  /* 0x0000000000007941 */ /* 0x000fea0003800000 */
.L_x_215:
[----:B------:R-:W-:Y:S05]  /*7d00*/  BRA `(.L_x_217) ;  /* 0xfffffff000487947 */ /* 0x000fea000383ffff */
.L_x_189:
[----:B0-----:R0:W1:Y:S02]  /*7d10*/  SYNCS.PHASECHK.TRANS64.TRYWAIT P0, [R7+URZ], R4 ;  /* 0x00000004070075a7 */ /* 0x001064000800017f */
[----:B-1----:R-:W-:Y:S05]  /*7d20*/  @!P0 NANOSLEEP.SYNCS 0x989680 ;  /* 0x009896800000895d */ /* 0x002fea0003900000 */
[----:B------:R-:W1:Y:S02]  /*7d30*/  @!P0 SYNCS.PHASECHK.TRANS64 P0, [R7+URZ], R4 ;  /* 0x00000004070085a7 */ /* 0x000e64000800007f */
[----:B-1----:R-:W-:Y:S05]  /*7d40*/  @!P0 BRA `(.L_x_189) ;  /* 0xfffffffc00f08947 */ /* 0x002fea000383ffff */
[----:B------:R-:W-:Y:S05]  /*7d50*/  BRA `(.L_x_218) ;  /* 0xfffffff000887947 */ /* 0x000fea000383ffff */
.L_x_190:
[----:B0-----:R0:W1:Y:S02]  /*7d60*/  SYNCS.PHASECHK.TRANS64.TRYWAIT P0, [R8+URZ], R5 ;  /* 0x00000005080075a7 */ /* 0x001064000800017f */
[----:B-1----:R-:W-:Y:S05]  /*7d70*/  @!P0 NANOSLEEP.SYNCS 0x989680 ;  /* 0x009896800000895d */ /* 0x002fea0003900000 */
[----:B------:R-:W1:Y:S02]  /*7d80*/  @!P0 SYNCS.PHASECHK.TRANS64 P0, [R8+URZ], R5 ;  /* 0x00000005080085a7 */ /* 0x000e64000800007f */
[----:B-1----:R-:W-:Y:S05]  /*7d90*/  @!P0 BRA `(.L_x_190) ;  /* 0xfffffffc00f08947 */ /* 0x002fea000383ffff */
[----:B------:R-:W-:Y:S05]  /*7da0*/  BRA `(.L_x_219) ;  /* 0xfffffff000987947 */ /* 0x000fea000383ffff */
.L_x_191:
[----:B0-----:R0:W1:Y:S02]  /*7db0*/  SYNCS.PHASECHK.TRANS64.TRYWAIT P0, [R9+URZ], R4 ;  /* 0x00000004090075a7 */ /* 0x001064000800017f */
[----:B-1----:R-:W-:Y:S05]  /*7dc0*/  @!P0 NANOSLEEP.SYNCS 0x989680 ;  /* 0x009896800000895d */ /* 0x002fea0003900000 */
[----:B------:R-:W1:Y:S02]  /*7dd0*/  @!P0 SYNCS.PHASECHK.TRANS64 P0, [R9+URZ], R4 ;  /* 0x00000004090085a7 */ /* 0x000e64000800007f */
[----:B-1----:R-:W-:Y:S05]  /*7de0*/  @!P0 BRA `(.L_x_191) ;  /* 0xfffffffc00f08947 */ /* 0x002fea000383ffff */
[----:B------:R-:W-:Y:S05]  /*7df0*/  BRA `(.L_x_220) ;  /* 0xfffffff000a87947 */ /* 0x000fea000383ffff */
.L_x_192:
[----:B0-----:R0:W1:Y:S02]  /*7e00*/  SYNCS.PHASECHK.TRANS64.TRYWAIT P0, [R8+URZ], R5 ;  /* 0x00000005080075a7 */ /* 0x001064000800017f */
[----:B-1----:R-:W-:Y:S05]  /*7e10*/  @!P0 NANOSLEEP.SYNCS 0x989680 ;  /* 0x009896800000895d */ /* 0x002fea0003900000 */
[----:B------:R-:W1:Y:S02]  /*7e20*/  @!P0 SYNCS.PHASECHK.TRANS64 P0, [R8+URZ], R5 ;  /* 0x00000005080085a7 */ /* 0x000e64000800007f */
[----:B-1----:R-:W-:Y:S05]  /*7e30*/  @!P0 BRA `(.L_x_192) ;  /* 0xfffffffc00f08947 */ /* 0x002fea000383ffff */
[----:B------:R-:W-:Y:S05]  /*7e40*/  BRA `(.L_x_221) ;  /* 0xfffffff000b87947 */ /* 0x000fea000383ffff */
.L_x_193:
[----:B0-----:R0:W1:Y:S02]  /*7e50*/  SYNCS.PHASECHK.TRANS64.TRYWAIT P0, [R9+URZ], R4 ;  /* 0x00000004090075a7 */ /* 0x001064000800017f */
[----:B-1----:R-:W-:Y:S05]  /*7e60*/  @!P0 NANOSLEEP.SYNCS 0x989680 ;  /* 0x009896800000895d */ /* 0x002fea0003900000 */
[----:B------:R-:W1:Y:S02]  /*7e70*/  @!P0 SYNCS.PHASECHK.TRANS64 P0, [R9+URZ], R4 ;  /* 0x00000004090085a7 */ /* 0x000e64000800007f */
[----:B-1----:R-:W-:Y:S05]  /*7e80*/  @!P0 BRA `(.L_x_193) ;  /* 0xfffffffc00f08947 */ /* 0x002fea000383ffff */
[----:B------:R-:W-:Y:S05]  /*7e90*/  BRA `(.L_x_222) ;  /* 0xfffffff000c87947 */ /* 0x000fea000383ffff */
.L_x_194:
[----:B0-----:R0:W1:Y:S02]  /*7ea0*/  SYNCS.PHASECHK.TRANS64.TRYWAIT P0, [R8+URZ], R5 ;  /* 0x00000005080075a7 */ /* 0x001064000800017f */
[----:B-1----:R-:W-:Y:S05]  /*7eb0*/  @!P0 NANOSLEEP.SYNCS 0x989680 ;  /* 0x009896800000895d */ /* 0x002fea0003900000 */
[----:B------:R-:W1:Y:S02]  /*7ec0*/  @!P0 SYNCS.PHASECHK.TRANS64 P0, [R8+URZ], R5 ;  /* 0x00000005080085a7 */ /* 0x000e64000800007f */
[----:B-1----:R-:W-:Y:S05]  /*7ed0*/  @!P0 BRA `(.L_x_194) ;  /* 0xfffffffc00f08947 */ /* 0x002fea000383ffff */
[----:B------:R-:W-:Y:S05]  /*7ee0*/  BRA `(.L_x_223) ;  /* 0xfffffff000d87947 */ /* 0x000fea000383ffff */
.L_x_195:
[----:B0-----:R0:W1:Y:S02]  /*7ef0*/  SYNCS.PHASECHK.TRANS64.TRYWAIT P0, [R9+URZ], R4 ;  /* 0x00000004090075a7 */ /* 0x001064000800017f */
[----:B-1----:R-:W-:Y:S05]  /*7f00*/  @!P0 NANOSLEEP.SYNCS 0x989680 ;  /* 0x009896800000895d */ /* 0x002fea0003900000 */
[----:B------:R-:W1:Y:S02]  /*7f10*/  @!P0 SYNCS.PHASECHK.TRANS64 P0, [R9+URZ], R4 ;  /* 0x00000004090085a7 */ /* 0x000e64000800007f */
[----:B-1----:R-:W-:Y:S05]  /*7f20*/  @!P0 BRA `(.L_x_195) ;  /* 0xfffffffc00f08947 */ /* 0x002fea000383ffff */
[----:B------:R-:W-:Y:S05]  /*7f30*/  BRA `(.L_x_224) ;  /* 0xfffffff000e87947 */ /* 0x000fea000383ffff */
.L_x_196:
[----:B0-----:R0:W1:Y:S02]  /*7f40*/  SYNCS.PHASECHK.TRANS64.TRYWAIT P0, [R8+URZ], R5 ;  /* 0x00000005080075a7 */ /* 0x001064000800017f */
[----:B-1----:R-:W-:Y:S05]  /*7f50*/  @!P0 NANOSLEEP.SYNCS 0x989680 ;  /* 0x009896800000895d */ /* 0x002fea0003900000 */
[----:B------:R-:W1:Y:S02]  /*7f60*/  @!P0 SYNCS.PHASECHK.TRANS64 P0, [R8+URZ], R5 ;  /* 0x00000005080085a7 */ /* 0x000e64000800007f */
[----:B-1----:R-:W-:Y:S05]  /*7f70*/  @!P0 BRA `(.L_x_196) ;  /* 0xfffffffc00f08947 */ /* 0x002fea000383ffff */
[----:B------:R-:W-:Y:S05]  /*7f80*/  BRA `(.L_x_225) ;  /* 0xfffffff000f87947 */ /* 0x000fea000383ffff */
.L_x_197:
[----:B0-----:R0:W1:Y:S02]  /*7f90*/  SYNCS.PHASECHK.TRANS64.TRYWAIT P0, [R9+URZ], R4 ;  /* 0x00000004090075a7 */ /* 0x001064000800017f */
[----:B-1----:R-:W-:Y:S05]  /*7fa0*/  @!P0 NANOSLEEP.SYNCS 0x989680 ;  /* 0x009896800000895d */ /* 0x002fea0003900000 */
[----:B------:R-:W1:Y:S02]  /*7fb0*/  @!P0 SYNCS.PHASECHK.TRANS64 P0, [R9+URZ], R4 ;  /* 0x00000004090085a7 */ /* 0x000e64000800007f */
[----:B-1----:R-:W-:Y:S05]  /*7fc0*/  @!P0 BRA `(.L_x_197) ;  /* 0xfffffffc00f08947 */ /* 0x002fea000383ffff */
[----:B------:R-:W-:Y:S05]  /*7fd0*/  BRA `(.L_x_226) ;  /* 0xfffffff400087947 */ /* 0x000fea000383ffff */
.L_x_198:
[----:B0-----:R0:W1:Y:S02]  /*7fe0*/  SYNCS.PHASECHK.TRANS64.TRYWAIT P0, [R8+URZ], R5 ;  /* 0x00000005080075a7 */ /* 0x001064000800017f */
[----:B-1----:R-:W-:Y:S05]  /*7ff0*/  @!P0 NANOSLEEP.SYNCS 0x989680 ;  /* 0x009896800000895d */ /* 0x002fea0003900000 */
[----:B------:R-:W1:Y:S02]  /*8000*/  @!P0 SYNCS.PHASECHK.TRANS64 P0, [R8+URZ], R5 ;  /* 0x00000005080085a7 */ /* 0x000e64000800007f */
[----:B-1----:R-:W-:Y:S05]  /*8010*/  @!P0 BRA `(.L_x_198) ;  /* 0xfffffffc00f08947 */ /* 0x002fea000383ffff */
[----:B------:R-:W-:Y:S05]  /*8020*/  BRA `(.L_x_227) ;  /* 0xfffffff400187947 */ /* 0x000fea000383ffff */
.L_x_199:
[----:B0-----:R0:W1:Y:S02]  /*8030*/  SYNCS.PHASECHK.TRANS64.TRYWAIT P0, [R9+URZ], R4 ;  /* 0x00000004090075a7 */ /* 0x001064000800017f */
[----:B-1----:R-:W-:Y:S05]  /*8040*/  @!P0 NANOSLEEP.SYNCS 0x989680 ;  /* 0x009896800000895d */ /* 0x002fea0003900000 */
[----:B------:R-:W1:Y:S02]  /*8050*/  @!P0 SYNCS.PHASECHK.TRANS64 P0, [R9+URZ], R4 ;  /* 0x00000004090085a7 */ /* 0x000e64000800007f */
[----:B-1----:R-:W-:Y:S05]  /*8060*/  @!P0 BRA `(.L_x_199) ;  /* 0xfffffffc00f08947 */ /* 0x002fea000383ffff */
[----:B------:R-:W-:Y:S05]  /*8070*/  BRA `(.L_x_228) ;  /* 0xfffffff400287947 */ /* 0x000fea000383ffff */
.L_x_200:
[----:B0-----:R0:W1:Y:S02]  /*8080*/  SYNCS.PHASECHK.TRANS64.TRYWAIT P0, [R8+URZ], R5 ;  /* 0x00000005080075a7 */ /* 0x001064000800017f */
[----:B-1----:R-:W-:Y:S05]  /*8090*/  @!P0 NANOSLEEP.SYNCS 0x989680 ;  /* 0x009896800000895d */ /* 0x002fea0003900000 */
[----:B------:R-:W1:Y:S02]  /*80a0*/  @!P0 SYNCS.PHASECHK.TRANS64 P0, [R8+URZ], R5 ;  /* 0x00000005080085a7 */ /* 0x000e64000800007f */
[----:B-1----:R-:W-:Y:S05]  /*80b0*/  @!P0 BRA `(.L_x_200) ;  /* 0xfffffffc00f08947 */ /* 0x002fea000383ffff */
[----:B------:R-:W-:Y:S05]  /*80c0*/  BRA `(.L_x_229) ;  /* 0xfffffff400387947 */ /* 0x000fea000383ffff */
.L_x_201:
[----:B0-----:R0:W1:Y:S02]  /*80d0*/  SYNCS.PHASECHK.TRANS64.TRYWAIT P0, [R9+URZ], R4 ;  /* 0x00000004090075a7 */ /* 0x001064000800017f */
[----:B-1----:R-:W-:Y:S05]  /*80e0*/  @!P0 NANOSLEEP.SYNCS 0x989680 ;  /* 0x009896800000895d */ /* 0x002fea0003900000 */
[----:B------:R-:W1:Y:S02]  /*80f0*/  @!P0 SYNCS.PHASECHK.TRANS64 P0, [R9+URZ], R4 ;  /* 0x00000004090085a7 */ /* 0x000e64000800007f */
[----:B-1----:R-:W-:Y:S05]  /*8100*/  @!P0 BRA `(.L_x_201) ;  /* 0xfffffffc00f08947 */ /* 0x002fea000383ffff */
[----:B------:R-:W-:Y:S05]  /*8110*/  BRA `(.L_x_230) ;  /* 0xfffffff400487947 */ /* 0x000fea000383ffff */
.L_x_202:
[----:B0-----:R0:W1:Y:S02]  /*8120*/  SYNCS.PHASECHK.TRANS64.TRYWAIT P0, [R8+URZ], R5 ;  /* 0x00000005080075a7 */ /* 0x001064000800017f */
[----:B-1----:R-:W-:Y:S05]  /*8130*/  @!P0 NANOSLEEP.SYNCS 0x989680 ;  /* 0x009896800000895d */ /* 0x002fea0003900000 */
[----:B------:R-:W1:Y:S02]  /*8140*/  @!P0 SYNCS.PHASECHK.TRANS64 P0, [R8+URZ], R5 ;  /* 0x00000005080085a7 */ /* 0x000e64000800007f */
[----:B-1----:R-:W-:Y:S05]  /*8150*/  @!P0 BRA `(.L_x_202) ;  /* 0xfffffffc00f08947 */ /* 0x002fea000383ffff */
[----:B------:R-:W-:Y:S05]  /*8160*/  BRA `(.L_x_231) ;  /* 0xfffffff400587947 */ /* 0x000fea000383ffff */
.L_x_203:
[----:B0-----:R0:W1:Y:S02]  /*8170*/  SYNCS.PHASECHK.TRANS64.TRYWAIT P0, [R9+URZ], R4 ;  /* 0x00000004090075a7 */ /* 0x001064000800017f */
[----:B-1----:R-:W-:Y:S05]  /*8180*/  @!P0 NANOSLEEP.SYNCS 0x989680 ;  /* 0x009896800000895d */ /* 0x002fea0003900000 */
[----:B------:R-:W1:Y:S02]  /*8190*/  @!P0 SYNCS.PHASECHK.TRANS64 P0, [R9+URZ], R4 ;  /* 0x00000004090085a7 */ /* 0x000e64000800007f */
[----:B-1----:R-:W-:Y:S05]  /*81a0*/  @!P0 BRA `(.L_x_203) ;  /* 0xfffffffc00f08947 */ /* 0x002fea000383ffff */
[----:B------:R-:W-:Y:S05]  /*81b0*/  BRA `(.L_x_232) ;  /* 0xfffffff400687947 */ /* 0x000fea000383ffff */
.L_x_204:
[----:B0-----:R0:W1:Y:S02]  /*81c0*/  SYNCS.PHASECHK.TRANS64.TRYWAIT P0, [R8+URZ], R5 ;  /* 0x00000005080075a7 */ /* 0x001064000800017f */
[----:B-1----:R-:W-:Y:S05]  /*81d0*/  @!P0 NANOSLEEP.SYNCS 0x989680 ;  /* 0x009896800000895d */ /* 0x002fea0003900000 */
[----:B------:R-:W1:Y:S02]  /*81e0*/  @!P0 SYNCS.PHASECHK.TRANS64 P0, [R8+URZ], R5 ;  /* 0x00000005080085a7 */ /* 0x000e64000800007f */
[----:B-1----:R-:W-:Y:S05]  /*81f0*/  @!P0 BRA `(.L_x_204) ;  /* 0xfffffffc00f08947 */ /* 0x002fea000383ffff */
[----:B------:R-:W-:Y:S05]  /*8200*/  BRA `(.L_x_233) ;  /* 0xfffffff400787947 */ /* 0x000fea000383ffff */
.L_x_205:
[----:B0-----:R0:W1:Y:S02]  /*8210*/  SYNCS.PHASECHK.TRANS64.TRYWAIT P0, [R9+URZ], R4 ;  /* 0x00000004090075a7 */ /* 0x001064000800017f */
[----:B-1----:R-:W-:Y:S05]  /*8220*/  @!P0 NANOSLEEP.SYNCS 0x989680 ;  /* 0x009896800000895d */ /* 0x002fea0003900000 */
[----:B------:R-:W1:Y:S02]  /*8230*/  @!P0 SYNCS.PHASECHK.TRANS64 P0, [R9+URZ], R4 ;  /* 0x00000004090085a7 */ /* 0x000e64000800007f */
[----:B-1----:R-:W-:Y:S05]  /*8240*/  @!P0 BRA `(.L_x_205) ;  /* 0xfffffffc00f08947 */ /* 0x002fea000383ffff */
[----:B------:R-:W-:Y:S05]  /*8250*/  BRA `(.L_x_234) ;  /* 0xfffffff400887947 */ /* 0x000fea000383ffff */
.L_x_206:
[----:B0-----:R0:W1:Y:S02]  /*8260*/  SYNCS.PHASECHK.TRANS64.TRYWAIT P0, [R8+URZ], R5 ;  /* 0x00000005080075a7 */ /* 0x001064000800017f */
[----:B-1----:R-:W-:Y:S05]  /*8270*/  @!P0 NANOSLEEP.SYNCS 0x989680 ;  /* 0x009896800000895d */ /* 0x002fea0003900000 */
[----:B------:R-:W1:Y:S02]  /*8280*/  @!P0 SYNCS.PHASECHK.TRANS64 P0, [R8+URZ], R5 ;  /* 0x00000005080085a7 */ /* 0x000e64000800007f */
[----:B-1----:R-:W-:Y:S05]  /*8290*/  @!P0 BRA `(.L_x_206) ;  /* 0xfffffffc00f08947 */ /* 0x002fea000383ffff */
[----:B------:R-:W-:Y:S05]  /*82a0*/  BRA `(.L_x_235) ;  /* 0xfffffff400987947 */ /* 0x000fea000383ffff */
.L_x_207:
[----:B0-----:R0:W1:Y:S02]  /*82b0*/  SYNCS.PHASECHK.TRANS64.TRYWAIT P0, [R9+URZ], R4 ;  /* 0x00000004090075a7 */ /* 0x001064000800017f */
[----:B-1----:R-:W-:Y:S05]  /*82c0*/  @!P0 NANOSLEEP.SYNCS 0x989680 ;  /* 0x009896800000895d */ /* 0x002fea0003900000 */
[----:B------:R-:W1:Y:S02]  /*82d0*/  @!P0 SYNCS.PHASECHK.TRANS64 P0, [R9+URZ], R4 ;  /* 0x00000004090085a7 */ /* 0x000e64000800007f */
[----:B-1----:R-:W-:Y:S05]  /*82e0*/  @!P0 BRA `(.L_x_207) ;  /* 0xfffffffc00f08947 */ /* 0x002fea000383ffff */
[----:B------:R-:W-:Y:S05]  /*82f0*/  BRA `(.L_x_236) ;  /* 0xfffffff400a87947 */ /* 0x000fea000383ffff */
.L_x_208:
[----:B0-----:R0:W1:Y:S02]  /*8300*/  SYNCS.PHASECHK.TRANS64.TRYWAIT P0, [R8+URZ], R5 ;  /* 0x00000005080075a7 */ /* 0x001064000800017f */
[----:B-1----:R-:W-:Y:S05]  /*8310*/  @!P0 NANOSLEEP.SYNCS 0x989680 ;  /* 0x009896800000895d */ /* 0x002fea0003900000 */
[----:B------:R-:W1:Y:S02]  /*8320*/  @!P0 SYNCS.PHASECHK.TRANS64 P0, [R8+URZ], R5 ;  /* 0x00000005080085a7 */ /* 0x000e64000800007f */
[----:B-1----:R-:W-:Y:S05]  /*8330*/  @!P0 BRA `(.L_x_208) ;  /* 0xfffffffc00f08947 */ /* 0x002fea000383ffff */
[----:B------:R-:W-:Y:S05]  /*8340*/  BRA `(.L_x_237) ;  /* 0xfffffff400b87947 */ /* 0x000fea000383ffff */
.L_x_209:
[----:B-1----:R1:W2:Y:S02]  /*8350*/  SYNCS.PHASECHK.TRANS64.TRYWAIT P0, [R11+URZ], R6 ;  /* 0x000000060b0075a7 */ /* 0x0022a4000800017f */
[----:B--2---:R-:W-:Y:S05]  /*8360*/  @!P0 NANOSLEEP.SYNCS 0x989680 ;  /* 0x009896800000895d */ /* 0x004fea0003900000 */
[----:B------:R-:W2:Y:S02]  /*8370*/  @!P0 SYNCS.PHASECHK.TRANS64 P0, [R11+URZ], R6 ;  /* 0x000000060b0085a7 */ /* 0x000ea4000800007f */
[----:B--2---:R-:W-:Y:S05]  /*8380*/  @!P0 BRA `(.L_x_209) ;  /* 0xfffffffc00f08947 */ /* 0x004fea000383ffff */
[----:B------:R-:W-:Y:S05]  /*8390*/  BRA `(.L_x_238) ;  /* 0xfffffff400c07947 */ /* 0x000fea000383ffff */
.L_x_239:
[----:B------:R-:W-:-:S00]  /*83a0*/  BRA `(.L_x_239) ;  /* 0xfffffffc00fc7947 */ /* 0x000fc0000383ffff */
[----:B------:R-:W-:-:S00]  /*83b0*/  NOP ;  /* 0x0000000000007918 */ /* 0x000fc00000000000 */
        /* <DEDUP_REMOVED lines=12> */
.L_x_240:


//--------------------- .nv.global.init           --------------------------
	.section	.nv.global.init,"aw",@progbits
.nv.global.init:
	.type		$str$22,@object
	.size		$str$22,($str$23 - $str$22)
$str$22:
        /*0000*/ 	.byte	0x6b, 0x5f, 0x74, 0x69, 0x6c, 0x65, 0x5f, 0x63, 0x6f, 0x75, 0x6e, 0x74, 0x20, 0x3e, 0x3d, 0x20
        /*0010*/ 	.byte	0x31, 0x00
	.type		$str$23,@object
	.size		$str$23,(__unnamed_1 - $str$23)
$str$23:
        /*0012*/ 	.byte	0x2f, 0x74, 0x6d, 0x70, 0x2f, 0x63, 0x75, 0x74, 0x6c, 0x61, 0x73, 0x73, 0x5f, 0x73, 0x77, 0x65
        /*0022*/ 	.byte	0x65, 0x70, 0x5f, 0x73, 0x72, 0x63, 0x2f, 0x69, 0x6e, 0x63, 0x6c, 0x75, 0x64, 0x65, 0x2f, 0x63
        /*0032*/ 	.byte	0x75, 0x74, 0x6c, 0x61, 0x73, 0x73, 0x2f, 0x67, 0x65, 0x6d, 0x6d, 0x2f, 0x63, 0x6f, 0x6c, 0x6c
        /*0042*/ 	.byte	0x65, 0x63, 0x74, 0x69, 0x76, 0x65, 0x2f, 0x73, 0x6d, 0x39, 0x30, 0x5f, 0x6d, 0x6d, 0x61, 0x5f
        /*0052*/ 	.byte	0x74, 0x6d, 0x61, 0x5f, 0x67, 0x6d, 0x6d, 0x61, 0x5f, 0x73, 0x73, 0x5f, 0x77, 0x61, 0x72, 0x70
        /*0062*/ 	.byte	0x73, 0x70, 0x65, 0x63, 0x69, 0x61, 0x6c, 0x69, 0x7a, 0x65, 0x64, 0x2e, 0x68, 0x70, 0x70, 0x00
	.type		__unnamed_1,@object
	.size		__unnamed_1,(.L_0 - __unnamed_1)
__unnamed_1:
        /*0072*/ 	.byte	0x76, 0x6f, 0x69, 0x64, 0x20, 0x63, 0x75, 0x74, 0x6c, 0x61, 0x73, 0x73, 0x3a, 0x3a, 0x67, 0x65
        /* <DEDUP_REMOVED lines=172> */
        /*0b42*/ 	.byte	0x65, 0x6e, 0x74, 0x69, 0x74, 0x79, 0x5d, 0x00
.L_0:


//--------------------- .nv.shared._ZN7cutlass13device_kernelINS_4gemm6kernel13GemmUniversalIN4cute5tupleIJiiiiEEENS1_10collective13CollectiveMmaINS1_34MainloopSm90TmaGmmaWarpSpecializedILi22ENS5_IJNS4_1CILi2EEENSA_ILi1EEESC_EEENS1_35KernelTmaWarpSpecializedCooperativeEEENS5_IJNSA_ILi256EEENSA_ILi64EEENSA_ILi32EEEEEEaNS5_IJlSC_lEEEaSK_NS4_8TiledMMAINS4_8MMA_AtomIJNS4_4SM904GMMA26MMA_64x64x32_S32S8S8_SS_TNEEEENS4_6LayoutISD_NS5_IJSC_NSA_ILi0EEESS_EEEEENS5_IJNS4_10UnderscoreESV_SV_EEEEENS4_13SM90_TMA_LOADENS4_14ComposedLayoutINS4_7SwizzleILi1ELi4ELi3EEENS4_18smem_ptr_flag_bitsILi8EEENSR_INS5_IJNSA_ILi8EEESI_EEENS5_IJSI_SC_EEEEEEEvNS4_8identityENS4_23SM90_TMA_LOAD_MULTICASTES18_vS19_EENS_8epilogue10collective6detail29Sm90TmaWarpSpecializedAdapterINS1D_15DefaultEpilogueIaSK_SK_NS1C_6thread17LinearCombinationIaLi1EiiLNS1H_9ScaleType4KindE0ELNS_15FloatRoundStyleE2EaEENS1_15EpilogueDefaultEEEEEvvEEEEvNT_6ParamsE --------------------------
	.section	.nv.shared._ZN7cutlass13device_kernelINS_4gemm6kernel13GemmUniversalIN4cute5tupleIJiiiiEEENS1_10collective13CollectiveMmaINS1_34MainloopSm90TmaGmmaWarpSpecializedILi22ENS5_IJNS4_1CILi2EEENSA_ILi1EEESC_EEENS1_35KernelTmaWarpSpecializedCooperativeEEENS5_IJNSA_ILi256EEENSA_ILi64EEENSA_ILi32EEEEEEaNS5_IJlSC_lEEEaSK_NS4_8TiledMMAINS4_8MMA_AtomIJNS4_4SM904GMMA26MMA_64x64x32_S32S8S8_SS_TNEEEENS4_6LayoutISD_NS5_IJSC_NSA_ILi0EEESS_EEEEENS5_IJNS4_10UnderscoreESV_SV_EEEEENS4_13SM90_TMA_LOADENS4_14ComposedLayoutINS4_7SwizzleILi1ELi4ELi3EEENS4_18smem_ptr_flag_bitsILi8EEENSR_INS5_IJNSA_ILi8EEESI_EEENS5_IJSI_SC_EEEEEEEvNS4_8identityENS4_23SM90_TMA_LOAD_MULTICASTES18_vS19_EENS_8epilogue10collective6detail29Sm90TmaWarpSpecializedAdapterINS1D_15DefaultEpilogueIaSK_SK_NS1C_6thread17LinearCombinationIaLi1EiiLNS1H_9ScaleType4KindE0ELNS_15FloatRoundStyleE2EaEENS1_15EpilogueDefaultEEEEEvvEEEEvNT_6ParamsE,"aw",@nobits
	.sectionflags	@""
	.align	16
	.zero		1024


//--------------------- .nv.shared.reserved.0     --------------------------
	.section	.nv.shared.reserved.0,"aw",@nobits
	.weak		__nv_reservedSMEM_offset_0_alias
	.size		__nv_reservedSMEM_offset_0_alias, 0, 0
	.other		__nv_reservedSMEM_offset_0_alias,@"STO_CUDA_RESERVED_SHARED STV_DEFAULT"
__nv_reservedSMEM_offset_0_alias:
	.zero		0


//--------------------- .nv.global                --------------------------
	.section	.nv.global,"aw",@nobits
.nv.global:
	.type		_ZN39_INTERNAL_012c242e_4_k_cu_f07ae29f_51874cute1_E,@object
	.size		_ZN39_INTERNAL_012c242e_4_k_cu_f07ae29f_51874cute1_E,(_ZN39_INTERNAL_012c242e_4_k_cu_f07ae29f_51874cuda3std3__45__cpo6cbeginE - _ZN39_INTERNAL_012c242e_4_k_cu_f07ae29f_51874cute1_E)
_ZN39_INTERNAL_012c242e_4_k_cu_f07ae29f_51874cute1_E:
	.zero		1
	.type		_ZN39_INTERNAL_012c242e_4_k_cu_f07ae29f_51874cuda3std3__45__cpo6cbeginE,@object
	.size		_ZN39_INTERNAL_012c242e_4_k_cu_f07ae29f_51874cuda3std3__45__cpo6cbeginE,(_ZN39_INTERNAL_012c242e_4_k_cu_f07ae29f_51874cuda3std3__48in_placeE - _ZN39_INTERNAL_012c242e_4_k_cu_f07ae29f_51874cuda3std3__45__cpo6cbeginE)
_ZN39_INTERNAL_012c242e_4_k_cu_f07ae29f_51874cuda3std3__45__cpo6cbeginE:
	.zero		1
	.type		_ZN39_INTERNAL_012c242e_4_k_cu_f07ae29f_51874cuda3std3__48in_placeE,@object
	.size		_ZN39_INTERNAL_012c242e_4_k_cu_f07ae29f_51874cuda3std3__48in_placeE,(_ZN39_INTERNAL_012c242e_4_k_cu_f07ae29f_51874cuda3std6ranges3__45__cpo9iter_moveE - _ZN39_INTERNAL_012c242e_4_k_cu_f07ae29f_51874cuda3std3__48in_placeE)
_ZN39_INTERNAL_012c242e_4_k_cu_f07ae29f_51874cuda3std3__48in_placeE:
	.zero		1
	.type		_ZN39_INTERNAL_012c242e_4_k_cu_f07ae29f_51874cuda3std6ranges3__45__cpo9iter_moveE,@object
	.size		_ZN39_INTERNAL_012c242e_4_k_cu_f07ae29f_51874cuda3std6ranges3__45__cpo9iter_moveE,(_ZN39_INTERNAL_012c242e_4_k_cu_f07ae29f_51874cuda3std3__45__cpo5beginE - _ZN39_INTERNAL_012c242e_4_k_cu_f07ae29f_51874cuda3std6ranges3__45__cpo9iter_moveE)
_ZN39_INTERNAL_012c242e_4_k_cu_f07ae29f_51874cuda3std6ranges3__45__cpo9iter_moveE:
	.zero		1
	.type		_ZN39_INTERNAL_012c242e_4_k_cu_f07ae29f_51874cuda3std3__45__cpo5beginE,@object
	.size		_ZN39_INTERNAL_012c242e_4_k_cu_f07ae29f_51874cuda3std3__45__cpo5beginE,(_ZN39_INTERNAL_012c242e_4_k_cu_f07ae29f_51874cuda3std3__441_GLOBAL__N__012c242e_4_k_cu_f07ae29f_51876ignoreE - _ZN39_INTERNAL_012c242e_4_k_cu_f07ae29f_51874cuda3std3__45__cpo5beginE)
_ZN39_INTERNAL_012c242e_4_k_cu_f07ae29f_51874cuda3std3__45__cpo5beginE:
	.zero		1
	.type		_ZN39_INTERNAL_012c242e_4_k_cu_f07ae29f_51874cuda3std3__441_GLOBAL__N__012c242e_4_k_cu_f07ae29f_51876ignoreE,@object
	.size		_ZN39_INTERNAL_012c242e_4_k_cu_f07ae29f_51874cuda3std3__441_GLOBAL__N__012c242e_4_k_cu_f07ae29f_51876ignoreE,(_ZN39_INTERNAL_012c242e_4_k_cu_f07ae29f_51874cute7productE - _ZN39_INTERNAL_012c242e_4_k_cu_f07ae29f_51874cuda3std3__441_GLOBAL__N__012c242e_4_k_cu_f07ae29f_51876ignoreE)
_ZN39_INTERNAL_012c242e_4_k_cu_f07ae29f_51874cuda3std3__441_GLOBAL__N__012c242e_4_k_cu_f07ae29f_51876ignoreE:
	.zero		1
	.type		_ZN39_INTERNAL_012c242e_4_k_cu_f07ae29f_51874cute7productE,@object
	.size		_ZN39_INTERNAL_012c242e_4_k_cu_f07ae29f_51874cute7productE,(_ZN39_INTERNAL_012c242e_4_k_cu_f07ae29f_51874cuda3std3__45__cpo3endE - _ZN39_INTERNAL_012c242e_4_k_cu_f07ae29f_51874cute7productE)
_ZN39_INTERNAL_012c242e_4_k_cu_f07ae29f_51874cute7productE:
	.zero		1
	.type		_ZN39_INTERNAL_012c242e_4_k_cu_f07ae29f_51874cuda3std3__45__cpo3endE,@object
	.size		_ZN39_INTERNAL_012c242e_4_k_cu_f07ae29f_51874cuda3std3__45__cpo3endE,(_ZN39_INTERNAL_012c242e_4_k_cu_f07ae29f_51874cuda3std3__419piecewise_constructE - _ZN39_INTERNAL_012c242e_4_k_cu_f07ae29f_51874cuda3std3__45__cpo3endE)
_ZN39_INTERNAL_012c242e_4_k_cu_f07ae29f_51874cuda3std3__45__cpo3endE:
	.zero		1
	.type		_ZN39_INTERNAL_012c242e_4_k_cu_f07ae29f_51874cuda3std3__419piecewise_constructE,@object
	.size		_ZN39_INTERNAL_012c242e_4_k_cu_f07ae29f_51874cuda3std3__419piecewise_constructE,(_ZN39_INTERNAL_012c242e_4_k_cu_f07ae29f_51874cuda3std3__45__cpo4cendE - _ZN39_INTERNAL_012c242e_4_k_cu_f07ae29f_51874cuda3std3__419piecewise_constructE)
_ZN39_INTERNAL_012c242e_4_k_cu_f07ae29f_51874cuda3std3__419piecewise_constructE:
	.zero		1
	.type		_ZN39_INTERNAL_012c242e_4_k_cu_f07ae29f_51874cuda3std3__45__cpo4cendE,@object
	.size		_ZN39_INTERNAL_012c242e_4_k_cu_f07ae29f_51874cuda3std3__45__cpo4cendE,(_ZN39_INTERNAL_012c242e_4_k_cu_f07ae29f_51874cuda3std6ranges3__45__cpo4swapE - _ZN39_INTERNAL_012c242e_4_k_cu_f07ae29f_51874cuda3std3__45__cpo4cendE)
_ZN39_INTERNAL_012c242e_4_k_cu_f07ae29f_51874cuda3std3__45__cpo4cendE:
	.zero		1
	.type		_ZN39_INTERNAL_012c242e_4_k_cu_f07ae29f_51874cuda3std6ranges3__45__cpo4swapE,@object
	.size		_ZN39_INTERNAL_012c242e_4_k_cu_f07ae29f_51874cuda3std6ranges3__45__cpo4swapE,(.L_8 - _ZN39_INTERNAL_012c242e_4_k_cu_f07ae29f_51874cuda3std6ranges3__45__cpo4swapE)
_ZN39_INTERNAL_012c242e_4_k_cu_f07ae29f_51874cuda3std6ranges3__45__cpo4swapE:
	.zero		1
.L_8:


//--------------------- .nv.constant0._ZN7cutlass13device_kernelINS_4gemm6kernel13GemmUniversalIN4cute5tupleIJiiiiEEENS1_10collective13CollectiveMmaINS1_34MainloopSm90TmaGmmaWarpSpecializedILi22ENS5_IJNS4_1CILi2EEENSA_ILi1EEESC_EEENS1_35KernelTmaWarpSpecializedCooperativeEEENS5_IJNSA_ILi256EEENSA_ILi64EEENSA_ILi32EEEEEEaNS5_IJlSC_lEEEaSK_NS4_8TiledMMAINS4_8MMA_AtomIJNS4_4SM904GMMA26MMA_64x64x32_S32S8S8_SS_TNEEEENS4_6LayoutISD_NS5_IJSC_NSA_ILi0EEESS_EEEEENS5_IJNS4_10UnderscoreESV_SV_EEEEENS4_13SM90_TMA_LOADENS4_14ComposedLayoutINS4_7SwizzleILi1ELi4ELi3EEENS4_18smem_ptr_flag_bitsILi8EEENSR_INS5_IJNSA_ILi8EEESI_EEENS5_IJSI_SC_EEEEEEEvNS4_8identityENS4_23SM90_TMA_LOAD_MULTICASTES18_vS19_EENS_8epilogue10collective6detail29Sm90TmaWarpSpecializedAdapterINS1D_15DefaultEpilogueIaSK_SK_NS1C_6thread17LinearCombinationIaLi1EiiLNS1H_9ScaleType4KindE0ELNS_15FloatRoundStyleE2EaEENS1_15EpilogueDefaultEEEEEvvEEEEvNT_6ParamsE --------------------------
	.section	.nv.constant0._ZN7cutlass13device_kernelINS_4gemm6kernel13GemmUniversalIN4cute5tupleIJiiiiEEENS1_10collective13CollectiveMmaINS1_34MainloopSm90TmaGmmaWarpSpecializedILi22ENS5_IJNS4_1CILi2EEENSA_ILi1EEESC_EEENS1_35KernelTmaWarpSpecializedCooperativeEEENS5_IJNSA_ILi256EEENSA_ILi64EEENSA_ILi32EEEEEEaNS5_IJlSC_lEEEaSK_NS4_8TiledMMAINS4_8MMA_AtomIJNS4_4SM904GMMA26MMA_64x64x32_S32S8S8_SS_TNEEEENS4_6LayoutISD_NS5_IJSC_NSA_ILi0EEESS_EEEEENS5_IJNS4_10UnderscoreESV_SV_EEEEENS4_13SM90_TMA_LOADENS4_14ComposedLayoutINS4_7SwizzleILi1ELi4ELi3EEENS4_18smem_ptr_flag_bitsILi8EEENSR_INS5_IJNSA_ILi8EEESI_EEENS5_IJSI_SC_EEEEEEEvNS4_8identityENS4_23SM90_TMA_LOAD_MULTICASTES18_vS19_EENS_8epilogue10collective6detail29Sm90TmaWarpSpecializedAdapterINS1D_15DefaultEpilogueIaSK_SK_NS1C_6thread17LinearCombinationIaLi1EiiLNS1H_9ScaleType4KindE0ELNS_15FloatRoundStyleE2EaEENS1_15EpilogueDefaultEEEEEvvEEEEvNT_6ParamsE,"a",@progbits
	.sectionflags	@""
	.align	4
.nv.constant0._ZN7cutlass13device_kernelINS_4gemm6kernel13GemmUniversalIN4cute5tupleIJiiiiEEENS1_10collective13CollectiveMmaINS1_34MainloopSm90TmaGmmaWarpSpecializedILi22ENS5_IJNS4_1CILi2EEENSA_ILi1EEESC_EEENS1_35KernelTmaWarpSpecializedCooperativeEEENS5_IJNSA_ILi256EEENSA_ILi64EEENSA_ILi32EEEEEEaNS5_IJlSC_lEEEaSK_NS4_8TiledMMAINS4_8MMA_AtomIJNS4_4SM904GMMA26MMA_64x64x32_S32S8S8_SS_TNEEEENS4_6LayoutISD_NS5_IJSC_NSA_ILi0EEESS_EEEEENS5_IJNS4_10UnderscoreESV_SV_EEEEENS4_13SM90_TMA_LOADENS4_14ComposedLayoutINS4_7SwizzleILi1ELi4ELi3EEENS4_18smem_ptr_flag_bitsILi8EEENSR_INS5_IJNSA_ILi8EEESI_EEENS5_IJSI_SC_EEEEEEEvNS4_8identityENS4_23SM90_TMA_LOAD_MULTICASTES18_vS19_EENS_8epilogue10collective6detail29Sm90TmaWarpSpecializedAdapterINS1D_15DefaultEpilogueIaSK_SK_NS1C_6thread17LinearCombinationIaLi1EiiLNS1H_9ScaleType4KindE0ELNS_15FloatRoundStyleE2EaEENS1_15EpilogueDefaultEEEEEvvEEEEvNT_6ParamsE:
	.zero		1664


//--------------------- SYMBOLS --------------------------

	.type		.nv.reservedSmem.offset0,@object
	.size		.nv.reservedSmem.offset0,0x4
	.type		__assertfail,@function
